//
// Generated by NVIDIA NVVM Compiler
//
// Compiler Build ID: CL-36424714
// Cuda compilation tools, release 13.0, V13.0.88
// Based on NVVM 20.0.0
//

.version 9.0
.target sm_100
.address_size 64

	// .globl	_Z6set_QsPf
.const .align 4 .b8 dev_ini_ions_xs[20000];
.const .align 4 .b8 dev_ini_ions_ys[20000];
.extern .shared .align 16 .b8 sdata[];

.visible .entry _Z6set_QsPf(
	.param .u64 .ptr .align 1 _Z6set_QsPf_param_0
)
{
	.reg .pred 	%p<21>;
	.reg .b32 	%r<37>;
	.reg .b32 	%f<143>;
	.reg .b64 	%rd<10>;

	ld.param.u64 	%rd1, [_Z6set_QsPf_param_0];
	mov.u32 	%r5, %tid.x;
	mov.u32 	%r6, %ntid.x;
	mov.u32 	%r7, %ctaid.x;
	mad.lo.s32 	%r1, %r6, %r7, %r5;
	shr.s32 	%r8, %r1, 31;
	shr.u32 	%r9, %r8, 19;
	add.s32 	%r10, %r1, %r9;
	and.b32  	%r11, %r10, -8192;
	sub.s32 	%r12, %r1, %r11;
	cvt.rn.f32.s32 	%f1, %r12;
	shr.s32 	%r13, %r10, 13;
	cvt.rn.f32.s32 	%f2, %r13;
	mov.f32 	%f139, 0f00000000;
	mov.b32 	%r36, 0;
	mov.u64 	%rd3, dev_ini_ions_xs;
	mov.u64 	%rd5, dev_ini_ions_ys;
$L__BB0_1:
	mul.wide.u32 	%rd2, %r36, 4;
	add.s64 	%rd4, %rd3, %rd2;
	ld.const.f32 	%f22, [%rd4];
	add.s64 	%rd6, %rd5, %rd2;
	ld.const.f32 	%f4, [%rd6];
	sub.f32 	%f5, %f1, %f22;
	abs.f32 	%f6, %f5;
	setp.eq.f32 	%p1, %f5, 0f3F800000;
	mov.f32 	%f140, 0f3F800000;
	@%p1 bra 	$L__BB0_6;
	setp.num.f32 	%p2, %f6, %f6;
	@%p2 bra 	$L__BB0_4;
	mov.f32 	%f78, 0f40000000;
	add.rn.f32 	%f140, %f5, %f78;
	bra.uni 	$L__BB0_6;
$L__BB0_4:
	setp.lt.f32 	%p3, %f6, 0f00800000;
	mul.f32 	%f23, %f6, 0f4B800000;
	selp.f32 	%f24, %f23, %f6, %p3;
	mov.b32 	%r14, %f24;
	add.s32 	%r15, %r14, -1060439283;
	and.b32  	%r16, %r15, -8388608;
	sub.s32 	%r17, %r14, %r16;
	mov.b32 	%f25, %r17;
	cvt.rn.f32.s32 	%f26, %r16;
	selp.f32 	%f27, 0fC1C00000, 0f00000000, %p3;
	fma.rn.f32 	%f28, %f26, 0f34000000, %f27;
	add.f32 	%f29, %f25, 0fBF800000;
	add.f32 	%f30, %f25, 0f3F800000;
	rcp.approx.ftz.f32 	%f31, %f30;
	add.f32 	%f32, %f29, %f29;
	mul.f32 	%f33, %f32, %f31;
	mul.f32 	%f34, %f33, %f33;
	neg.f32 	%f35, %f33;
	sub.f32 	%f36, %f29, %f33;
	add.f32 	%f37, %f36, %f36;
	fma.rn.f32 	%f38, %f35, %f29, %f37;
	mul.rn.f32 	%f39, %f31, %f38;
	fma.rn.f32 	%f40, %f34, 0f3A2C32E4, 0f3B52E7DB;
	fma.rn.f32 	%f41, %f40, %f34, 0f3C93BB73;
	fma.rn.f32 	%f42, %f41, %f34, 0f3DF6384F;
	mul.rn.f32 	%f43, %f42, %f34;
	fma.rn.f32 	%f44, %f33, 0f3FB8AA3B, %f28;
	mul.f32 	%f45, %f43, 0f40400000;
	sub.f32 	%f46, %f28, %f44;
	fma.rn.f32 	%f47, %f33, 0f3FB8AA3B, %f46;
	fma.rn.f32 	%f48, %f39, 0f3FB8AA3B, %f47;
	fma.rn.f32 	%f49, %f33, 0f32A55E34, %f48;
	fma.rn.f32 	%f50, %f45, %f39, %f49;
	fma.rn.f32 	%f51, %f43, %f33, %f50;
	add.rn.f32 	%f52, %f44, %f51;
	mov.f32 	%f53, 0f40000000;
	mul.rn.f32 	%f54, %f52, %f53;
	cvt.rni.f32.f32 	%f55, %f54;
	sub.f32 	%f56, %f54, %f55;
	neg.f32 	%f57, %f54;
	fma.rn.f32 	%f58, %f52, 0f40000000, %f57;
	neg.f32 	%f59, %f44;
	add.rn.f32 	%f60, %f52, %f59;
	neg.f32 	%f61, %f60;
	add.rn.f32 	%f62, %f51, %f61;
	fma.rn.f32 	%f63, %f62, 0f40000000, %f58;
	add.f32 	%f64, %f56, %f63;
	setp.gt.f32 	%p4, %f55, 0f00000000;
	selp.b32 	%r18, 0, -2097152000, %p4;
	setp.neu.f32 	%p5, %f5, 0f00000000;
	setp.neu.f32 	%p6, %f6, 0f7F800000;
	setp.lt.f32 	%p7, %f54, 0f00000000;
	selp.f32 	%f65, 0f00000000, 0f7F800000, %p7;
	abs.f32 	%f66, %f54;
	setp.gt.f32 	%p8, %f66, 0f43180000;
	cvt.rzi.s32.f32 	%r19, %f55;
	shl.b32 	%r20, %r19, 23;
	sub.s32 	%r21, %r20, %r18;
	mov.b32 	%f67, %r21;
	add.s32 	%r22, %r18, 2130706432;
	mov.b32 	%f68, %r22;
	fma.rn.f32 	%f69, %f64, 0f391FCB8E, 0f3AAF85ED;
	fma.rn.f32 	%f70, %f69, %f64, 0f3C1D9856;
	fma.rn.f32 	%f71, %f70, %f64, 0f3D6357BB;
	fma.rn.f32 	%f72, %f71, %f64, 0f3E75FDEC;
	fma.rn.f32 	%f73, %f72, %f64, 0f3F317218;
	fma.rn.f32 	%f74, %f73, %f64, 0f3F800000;
	mul.f32 	%f75, %f74, %f68;
	mul.f32 	%f76, %f75, %f67;
	selp.f32 	%f140, %f65, %f76, %p8;
	and.pred  	%p9, %p5, %p6;
	@%p9 bra 	$L__BB0_6;
	add.f32 	%f77, %f5, %f5;
	mov.b32 	%r23, %f77;
	and.b32  	%r24, %r23, 2147483647;
	mov.b32 	%f140, %r24;
$L__BB0_6:
	sub.f32 	%f11, %f2, %f4;
	abs.f32 	%f12, %f11;
	setp.eq.f32 	%p10, %f11, 0f3F800000;
	mov.f32 	%f141, 0f3F800000;
	@%p10 bra 	$L__BB0_11;
	setp.num.f32 	%p11, %f12, %f12;
	@%p11 bra 	$L__BB0_9;
	mov.f32 	%f135, 0f40000000;
	add.rn.f32 	%f141, %f11, %f135;
	bra.uni 	$L__BB0_11;
$L__BB0_9:
	setp.lt.f32 	%p12, %f12, 0f00800000;
	mul.f32 	%f80, %f12, 0f4B800000;
	selp.f32 	%f81, %f80, %f12, %p12;
	mov.b32 	%r25, %f81;
	add.s32 	%r26, %r25, -1060439283;
	and.b32  	%r27, %r26, -8388608;
	sub.s32 	%r28, %r25, %r27;
	mov.b32 	%f82, %r28;
	cvt.rn.f32.s32 	%f83, %r27;
	selp.f32 	%f84, 0fC1C00000, 0f00000000, %p12;
	fma.rn.f32 	%f85, %f83, 0f34000000, %f84;
	add.f32 	%f86, %f82, 0fBF800000;
	add.f32 	%f87, %f82, 0f3F800000;
	rcp.approx.ftz.f32 	%f88, %f87;
	add.f32 	%f89, %f86, %f86;
	mul.f32 	%f90, %f89, %f88;
	mul.f32 	%f91, %f90, %f90;
	neg.f32 	%f92, %f90;
	sub.f32 	%f93, %f86, %f90;
	add.f32 	%f94, %f93, %f93;
	fma.rn.f32 	%f95, %f92, %f86, %f94;
	mul.rn.f32 	%f96, %f88, %f95;
	fma.rn.f32 	%f97, %f91, 0f3A2C32E4, 0f3B52E7DB;
	fma.rn.f32 	%f98, %f97, %f91, 0f3C93BB73;
	fma.rn.f32 	%f99, %f98, %f91, 0f3DF6384F;
	mul.rn.f32 	%f100, %f99, %f91;
	fma.rn.f32 	%f101, %f90, 0f3FB8AA3B, %f85;
	mul.f32 	%f102, %f100, 0f40400000;
	sub.f32 	%f103, %f85, %f101;
	fma.rn.f32 	%f104, %f90, 0f3FB8AA3B, %f103;
	fma.rn.f32 	%f105, %f96, 0f3FB8AA3B, %f104;
	fma.rn.f32 	%f106, %f90, 0f32A55E34, %f105;
	fma.rn.f32 	%f107, %f102, %f96, %f106;
	fma.rn.f32 	%f108, %f100, %f90, %f107;
	add.rn.f32 	%f109, %f101, %f108;
	mov.f32 	%f110, 0f40000000;
	mul.rn.f32 	%f111, %f109, %f110;
	cvt.rni.f32.f32 	%f112, %f111;
	sub.f32 	%f113, %f111, %f112;
	neg.f32 	%f114, %f111;
	fma.rn.f32 	%f115, %f109, 0f40000000, %f114;
	neg.f32 	%f116, %f101;
	add.rn.f32 	%f117, %f109, %f116;
	neg.f32 	%f118, %f117;
	add.rn.f32 	%f119, %f108, %f118;
	fma.rn.f32 	%f120, %f119, 0f40000000, %f115;
	add.f32 	%f121, %f113, %f120;
	setp.gt.f32 	%p13, %f112, 0f00000000;
	selp.b32 	%r29, 0, -2097152000, %p13;
	setp.neu.f32 	%p14, %f11, 0f00000000;
	setp.neu.f32 	%p15, %f12, 0f7F800000;
	setp.lt.f32 	%p16, %f111, 0f00000000;
	selp.f32 	%f122, 0f00000000, 0f7F800000, %p16;
	abs.f32 	%f123, %f111;
	setp.gt.f32 	%p17, %f123, 0f43180000;
	cvt.rzi.s32.f32 	%r30, %f112;
	shl.b32 	%r31, %r30, 23;
	sub.s32 	%r32, %r31, %r29;
	mov.b32 	%f124, %r32;
	add.s32 	%r33, %r29, 2130706432;
	mov.b32 	%f125, %r33;
	fma.rn.f32 	%f126, %f121, 0f391FCB8E, 0f3AAF85ED;
	fma.rn.f32 	%f127, %f126, %f121, 0f3C1D9856;
	fma.rn.f32 	%f128, %f127, %f121, 0f3D6357BB;
	fma.rn.f32 	%f129, %f128, %f121, 0f3E75FDEC;
	fma.rn.f32 	%f130, %f129, %f121, 0f3F317218;
	fma.rn.f32 	%f131, %f130, %f121, 0f3F800000;
	mul.f32 	%f132, %f131, %f125;
	mul.f32 	%f133, %f132, %f124;
	selp.f32 	%f141, %f122, %f133, %p17;
	and.pred  	%p18, %p14, %p15;
	@%p18 bra 	$L__BB0_11;
	add.f32 	%f134, %f11, %f11;
	mov.b32 	%r34, %f134;
	and.b32  	%r35, %r34, 2147483647;
	mov.b32 	%f141, %r35;
$L__BB0_11:
	add.f32 	%f137, %f140, %f141;
	sqrt.rn.f32 	%f17, %f137;
	setp.eq.f32 	%p19, %f17, 0f00000000;
	mov.f32 	%f142, 0f7F800000;
	@%p19 bra 	$L__BB0_13;
	rcp.rn.f32 	%f138, %f17;
	add.f32 	%f139, %f139, %f138;
	add.s32 	%r36, %r36, 1;
	setp.ne.s32 	%p20, %r36, 5000;
	mov.f32 	%f142, %f139;
	@%p20 bra 	$L__BB0_1;
$L__BB0_13:
	cvta.to.global.u64 	%rd7, %rd1;
	mul.wide.s32 	%rd8, %r1, 4;
	add.s64 	%rd9, %rd7, %rd8;
	st.global.f32 	[%rd9], %f142;
	ret;

}
	// .globl	_Z18update_Qs_by_chunkPfii
.visible .entry _Z18update_Qs_by_chunkPfii(
	.param .u64 .ptr .align 1 _Z18update_Qs_by_chunkPfii_param_0,
	.param .u32 _Z18update_Qs_by_chunkPfii_param_1,
	.param .u32 _Z18update_Qs_by_chunkPfii_param_2
)
{
	.reg .pred 	%p<22>;
	.reg .b32 	%r<40>;
	.reg .b32 	%f<146>;
	.reg .b64 	%rd<10>;

	ld.param.u64 	%rd1, [_Z18update_Qs_by_chunkPfii_param_0];
	ld.param.u32 	%r7, [_Z18update_Qs_by_chunkPfii_param_1];
	ld.param.u32 	%r6, [_Z18update_Qs_by_chunkPfii_param_2];
	mov.u32 	%r8, %tid.x;
	mov.u32 	%r9, %ntid.x;
	mov.u32 	%r10, %ctaid.x;
	mad.lo.s32 	%r1, %r9, %r10, %r8;
	mul.lo.s32 	%r39, %r6, %r7;
	setp.lt.s32 	%p1, %r6, 1;
	mov.f32 	%f145, 0f00000000;
	@%p1 bra 	$L__BB1_14;
	shr.s32 	%r11, %r1, 31;
	shr.u32 	%r12, %r11, 19;
	add.s32 	%r13, %r1, %r12;
	and.b32  	%r14, %r13, -8192;
	sub.s32 	%r15, %r1, %r14;
	cvt.rn.f32.s32 	%f1, %r15;
	shr.s32 	%r16, %r13, 13;
	cvt.rn.f32.s32 	%f2, %r16;
	add.s32 	%r3, %r39, %r6;
	mov.f32 	%f142, 0f00000000;
	mov.u64 	%rd3, dev_ini_ions_xs;
	mov.u64 	%rd5, dev_ini_ions_ys;
$L__BB1_2:
	mul.wide.s32 	%rd2, %r39, 4;
	add.s64 	%rd4, %rd3, %rd2;
	ld.const.f32 	%f23, [%rd4];
	add.s64 	%rd6, %rd5, %rd2;
	ld.const.f32 	%f4, [%rd6];
	sub.f32 	%f5, %f1, %f23;
	abs.f32 	%f6, %f5;
	setp.eq.f32 	%p2, %f5, 0f3F800000;
	mov.f32 	%f143, 0f3F800000;
	@%p2 bra 	$L__BB1_7;
	setp.num.f32 	%p3, %f6, %f6;
	@%p3 bra 	$L__BB1_5;
	mov.f32 	%f79, 0f40000000;
	add.rn.f32 	%f143, %f5, %f79;
	bra.uni 	$L__BB1_7;
$L__BB1_5:
	setp.lt.f32 	%p4, %f6, 0f00800000;
	mul.f32 	%f24, %f6, 0f4B800000;
	selp.f32 	%f25, %f24, %f6, %p4;
	mov.b32 	%r17, %f25;
	add.s32 	%r18, %r17, -1060439283;
	and.b32  	%r19, %r18, -8388608;
	sub.s32 	%r20, %r17, %r19;
	mov.b32 	%f26, %r20;
	cvt.rn.f32.s32 	%f27, %r19;
	selp.f32 	%f28, 0fC1C00000, 0f00000000, %p4;
	fma.rn.f32 	%f29, %f27, 0f34000000, %f28;
	add.f32 	%f30, %f26, 0fBF800000;
	add.f32 	%f31, %f26, 0f3F800000;
	rcp.approx.ftz.f32 	%f32, %f31;
	add.f32 	%f33, %f30, %f30;
	mul.f32 	%f34, %f33, %f32;
	mul.f32 	%f35, %f34, %f34;
	neg.f32 	%f36, %f34;
	sub.f32 	%f37, %f30, %f34;
	add.f32 	%f38, %f37, %f37;
	fma.rn.f32 	%f39, %f36, %f30, %f38;
	mul.rn.f32 	%f40, %f32, %f39;
	fma.rn.f32 	%f41, %f35, 0f3A2C32E4, 0f3B52E7DB;
	fma.rn.f32 	%f42, %f41, %f35, 0f3C93BB73;
	fma.rn.f32 	%f43, %f42, %f35, 0f3DF6384F;
	mul.rn.f32 	%f44, %f43, %f35;
	fma.rn.f32 	%f45, %f34, 0f3FB8AA3B, %f29;
	mul.f32 	%f46, %f44, 0f40400000;
	sub.f32 	%f47, %f29, %f45;
	fma.rn.f32 	%f48, %f34, 0f3FB8AA3B, %f47;
	fma.rn.f32 	%f49, %f40, 0f3FB8AA3B, %f48;
	fma.rn.f32 	%f50, %f34, 0f32A55E34, %f49;
	fma.rn.f32 	%f51, %f46, %f40, %f50;
	fma.rn.f32 	%f52, %f44, %f34, %f51;
	add.rn.f32 	%f53, %f45, %f52;
	mov.f32 	%f54, 0f40000000;
	mul.rn.f32 	%f55, %f53, %f54;
	cvt.rni.f32.f32 	%f56, %f55;
	sub.f32 	%f57, %f55, %f56;
	neg.f32 	%f58, %f55;
	fma.rn.f32 	%f59, %f53, 0f40000000, %f58;
	neg.f32 	%f60, %f45;
	add.rn.f32 	%f61, %f53, %f60;
	neg.f32 	%f62, %f61;
	add.rn.f32 	%f63, %f52, %f62;
	fma.rn.f32 	%f64, %f63, 0f40000000, %f59;
	add.f32 	%f65, %f57, %f64;
	setp.gt.f32 	%p5, %f56, 0f00000000;
	selp.b32 	%r21, 0, -2097152000, %p5;
	setp.neu.f32 	%p6, %f5, 0f00000000;
	setp.neu.f32 	%p7, %f6, 0f7F800000;
	setp.lt.f32 	%p8, %f55, 0f00000000;
	selp.f32 	%f66, 0f00000000, 0f7F800000, %p8;
	abs.f32 	%f67, %f55;
	setp.gt.f32 	%p9, %f67, 0f43180000;
	cvt.rzi.s32.f32 	%r22, %f56;
	shl.b32 	%r23, %r22, 23;
	sub.s32 	%r24, %r23, %r21;
	mov.b32 	%f68, %r24;
	add.s32 	%r25, %r21, 2130706432;
	mov.b32 	%f69, %r25;
	fma.rn.f32 	%f70, %f65, 0f391FCB8E, 0f3AAF85ED;
	fma.rn.f32 	%f71, %f70, %f65, 0f3C1D9856;
	fma.rn.f32 	%f72, %f71, %f65, 0f3D6357BB;
	fma.rn.f32 	%f73, %f72, %f65, 0f3E75FDEC;
	fma.rn.f32 	%f74, %f73, %f65, 0f3F317218;
	fma.rn.f32 	%f75, %f74, %f65, 0f3F800000;
	mul.f32 	%f76, %f75, %f69;
	mul.f32 	%f77, %f76, %f68;
	selp.f32 	%f143, %f66, %f77, %p9;
	and.pred  	%p10, %p6, %p7;
	@%p10 bra 	$L__BB1_7;
	add.f32 	%f78, %f5, %f5;
	mov.b32 	%r26, %f78;
	and.b32  	%r27, %r26, 2147483647;
	mov.b32 	%f143, %r27;
$L__BB1_7:
	sub.f32 	%f11, %f2, %f4;
	abs.f32 	%f12, %f11;
	setp.eq.f32 	%p11, %f11, 0f3F800000;
	mov.f32 	%f144, 0f3F800000;
	@%p11 bra 	$L__BB1_12;
	setp.num.f32 	%p12, %f12, %f12;
	@%p12 bra 	$L__BB1_10;
	mov.f32 	%f136, 0f40000000;
	add.rn.f32 	%f144, %f11, %f136;
	bra.uni 	$L__BB1_12;
$L__BB1_10:
	setp.lt.f32 	%p13, %f12, 0f00800000;
	mul.f32 	%f81, %f12, 0f4B800000;
	selp.f32 	%f82, %f81, %f12, %p13;
	mov.b32 	%r28, %f82;
	add.s32 	%r29, %r28, -1060439283;
	and.b32  	%r30, %r29, -8388608;
	sub.s32 	%r31, %r28, %r30;
	mov.b32 	%f83, %r31;
	cvt.rn.f32.s32 	%f84, %r30;
	selp.f32 	%f85, 0fC1C00000, 0f00000000, %p13;
	fma.rn.f32 	%f86, %f84, 0f34000000, %f85;
	add.f32 	%f87, %f83, 0fBF800000;
	add.f32 	%f88, %f83, 0f3F800000;
	rcp.approx.ftz.f32 	%f89, %f88;
	add.f32 	%f90, %f87, %f87;
	mul.f32 	%f91, %f90, %f89;
	mul.f32 	%f92, %f91, %f91;
	neg.f32 	%f93, %f91;
	sub.f32 	%f94, %f87, %f91;
	add.f32 	%f95, %f94, %f94;
	fma.rn.f32 	%f96, %f93, %f87, %f95;
	mul.rn.f32 	%f97, %f89, %f96;
	fma.rn.f32 	%f98, %f92, 0f3A2C32E4, 0f3B52E7DB;
	fma.rn.f32 	%f99, %f98, %f92, 0f3C93BB73;
	fma.rn.f32 	%f100, %f99, %f92, 0f3DF6384F;
	mul.rn.f32 	%f101, %f100, %f92;
	fma.rn.f32 	%f102, %f91, 0f3FB8AA3B, %f86;
	mul.f32 	%f103, %f101, 0f40400000;
	sub.f32 	%f104, %f86, %f102;
	fma.rn.f32 	%f105, %f91, 0f3FB8AA3B, %f104;
	fma.rn.f32 	%f106, %f97, 0f3FB8AA3B, %f105;
	fma.rn.f32 	%f107, %f91, 0f32A55E34, %f106;
	fma.rn.f32 	%f108, %f103, %f97, %f107;
	fma.rn.f32 	%f109, %f101, %f91, %f108;
	add.rn.f32 	%f110, %f102, %f109;
	mov.f32 	%f111, 0f40000000;
	mul.rn.f32 	%f112, %f110, %f111;
	cvt.rni.f32.f32 	%f113, %f112;
	sub.f32 	%f114, %f112, %f113;
	neg.f32 	%f115, %f112;
	fma.rn.f32 	%f116, %f110, 0f40000000, %f115;
	neg.f32 	%f117, %f102;
	add.rn.f32 	%f118, %f110, %f117;
	neg.f32 	%f119, %f118;
	add.rn.f32 	%f120, %f109, %f119;
	fma.rn.f32 	%f121, %f120, 0f40000000, %f116;
	add.f32 	%f122, %f114, %f121;
	setp.gt.f32 	%p14, %f113, 0f00000000;
	selp.b32 	%r32, 0, -2097152000, %p14;
	setp.neu.f32 	%p15, %f11, 0f00000000;
	setp.neu.f32 	%p16, %f12, 0f7F800000;
	setp.lt.f32 	%p17, %f112, 0f00000000;
	selp.f32 	%f123, 0f00000000, 0f7F800000, %p17;
	abs.f32 	%f124, %f112;
	setp.gt.f32 	%p18, %f124, 0f43180000;
	cvt.rzi.s32.f32 	%r33, %f113;
	shl.b32 	%r34, %r33, 23;
	sub.s32 	%r35, %r34, %r32;
	mov.b32 	%f125, %r35;
	add.s32 	%r36, %r32, 2130706432;
	mov.b32 	%f126, %r36;
	fma.rn.f32 	%f127, %f122, 0f391FCB8E, 0f3AAF85ED;
	fma.rn.f32 	%f128, %f127, %f122, 0f3C1D9856;
	fma.rn.f32 	%f129, %f128, %f122, 0f3D6357BB;
	fma.rn.f32 	%f130, %f129, %f122, 0f3E75FDEC;
	fma.rn.f32 	%f131, %f130, %f122, 0f3F317218;
	fma.rn.f32 	%f132, %f131, %f122, 0f3F800000;
	mul.f32 	%f133, %f132, %f126;
	mul.f32 	%f134, %f133, %f125;
	selp.f32 	%f144, %f123, %f134, %p18;
	and.pred  	%p19, %p15, %p16;
	@%p19 bra 	$L__BB1_12;
	add.f32 	%f135, %f11, %f11;
	mov.b32 	%r37, %f135;
	and.b32  	%r38, %r37, 2147483647;
	mov.b32 	%f144, %r38;
$L__BB1_12:
	add.f32 	%f138, %f143, %f144;
	sqrt.rn.f32 	%f17, %f138;
	setp.eq.f32 	%p20, %f17, 0f00000000;
	mov.f32 	%f145, 0f7F800000;
	@%p20 bra 	$L__BB1_14;
	rcp.rn.f32 	%f139, %f17;
	add.f32 	%f142, %f142, %f139;
	add.s32 	%r39, %r39, 1;
	setp.lt.s32 	%p21, %r39, %r3;
	mov.f32 	%f145, %f142;
	@%p21 bra 	$L__BB1_2;
$L__BB1_14:
	cvta.to.global.u64 	%rd7, %rd1;
	mul.wide.s32 	%rd8, %r1, 4;
	add.s64 	%rd9, %rd7, %rd8;
	ld.global.f32 	%f140, [%rd9];
	add.f32 	%f141, %f145, %f140;
	st.global.f32 	[%rd9], %f141;
	ret;

}
	// .globl	_Z8set_Qs_rPff
.visible .entry _Z8set_Qs_rPff(
	.param .u64 .ptr .align 1 _Z8set_Qs_rPff_param_0,
	.param .f32 _Z8set_Qs_rPff_param_1
)
{
	.reg .pred 	%p<22>;
	.reg .b32 	%r<37>;
	.reg .b32 	%f<146>;
	.reg .b64 	%rd<10>;

	ld.param.u64 	%rd1, [_Z8set_Qs_rPff_param_0];
	ld.param.f32 	%f21, [_Z8set_Qs_rPff_param_1];
	mov.u32 	%r5, %tid.x;
	mov.u32 	%r6, %ntid.x;
	mov.u32 	%r7, %ctaid.x;
	mad.lo.s32 	%r1, %r6, %r7, %r5;
	shr.s32 	%r8, %r1, 31;
	shr.u32 	%r9, %r8, 19;
	add.s32 	%r10, %r1, %r9;
	and.b32  	%r11, %r10, -8192;
	sub.s32 	%r12, %r1, %r11;
	cvt.rn.f32.s32 	%f1, %r12;
	shr.s32 	%r13, %r10, 13;
	cvt.rn.f32.s32 	%f2, %r13;
	mov.f32 	%f144, 0f00000000;
	mov.b32 	%r36, 0;
	mov.u64 	%rd3, dev_ini_ions_xs;
	mov.u64 	%rd5, dev_ini_ions_ys;
$L__BB2_1:
	mul.wide.u32 	%rd2, %r36, 4;
	add.s64 	%rd4, %rd3, %rd2;
	ld.const.f32 	%f24, [%rd4];
	add.s64 	%rd6, %rd5, %rd2;
	ld.const.f32 	%f4, [%rd6];
	sub.f32 	%f5, %f1, %f24;
	abs.f32 	%f6, %f5;
	setp.eq.f32 	%p1, %f5, 0f3F800000;
	mov.f32 	%f142, 0f3F800000;
	@%p1 bra 	$L__BB2_6;
	setp.num.f32 	%p2, %f6, %f6;
	@%p2 bra 	$L__BB2_4;
	mov.f32 	%f80, 0f40000000;
	add.rn.f32 	%f142, %f5, %f80;
	bra.uni 	$L__BB2_6;
$L__BB2_4:
	setp.lt.f32 	%p3, %f6, 0f00800000;
	mul.f32 	%f25, %f6, 0f4B800000;
	selp.f32 	%f26, %f25, %f6, %p3;
	mov.b32 	%r14, %f26;
	add.s32 	%r15, %r14, -1060439283;
	and.b32  	%r16, %r15, -8388608;
	sub.s32 	%r17, %r14, %r16;
	mov.b32 	%f27, %r17;
	cvt.rn.f32.s32 	%f28, %r16;
	selp.f32 	%f29, 0fC1C00000, 0f00000000, %p3;
	fma.rn.f32 	%f30, %f28, 0f34000000, %f29;
	add.f32 	%f31, %f27, 0fBF800000;
	add.f32 	%f32, %f27, 0f3F800000;
	rcp.approx.ftz.f32 	%f33, %f32;
	add.f32 	%f34, %f31, %f31;
	mul.f32 	%f35, %f34, %f33;
	mul.f32 	%f36, %f35, %f35;
	neg.f32 	%f37, %f35;
	sub.f32 	%f38, %f31, %f35;
	add.f32 	%f39, %f38, %f38;
	fma.rn.f32 	%f40, %f37, %f31, %f39;
	mul.rn.f32 	%f41, %f33, %f40;
	fma.rn.f32 	%f42, %f36, 0f3A2C32E4, 0f3B52E7DB;
	fma.rn.f32 	%f43, %f42, %f36, 0f3C93BB73;
	fma.rn.f32 	%f44, %f43, %f36, 0f3DF6384F;
	mul.rn.f32 	%f45, %f44, %f36;
	fma.rn.f32 	%f46, %f35, 0f3FB8AA3B, %f30;
	mul.f32 	%f47, %f45, 0f40400000;
	sub.f32 	%f48, %f30, %f46;
	fma.rn.f32 	%f49, %f35, 0f3FB8AA3B, %f48;
	fma.rn.f32 	%f50, %f41, 0f3FB8AA3B, %f49;
	fma.rn.f32 	%f51, %f35, 0f32A55E34, %f50;
	fma.rn.f32 	%f52, %f47, %f41, %f51;
	fma.rn.f32 	%f53, %f45, %f35, %f52;
	add.rn.f32 	%f54, %f46, %f53;
	mov.f32 	%f55, 0f40000000;
	mul.rn.f32 	%f56, %f54, %f55;
	cvt.rni.f32.f32 	%f57, %f56;
	sub.f32 	%f58, %f56, %f57;
	neg.f32 	%f59, %f56;
	fma.rn.f32 	%f60, %f54, 0f40000000, %f59;
	neg.f32 	%f61, %f46;
	add.rn.f32 	%f62, %f54, %f61;
	neg.f32 	%f63, %f62;
	add.rn.f32 	%f64, %f53, %f63;
	fma.rn.f32 	%f65, %f64, 0f40000000, %f60;
	add.f32 	%f66, %f58, %f65;
	setp.gt.f32 	%p4, %f57, 0f00000000;
	selp.b32 	%r18, 0, -2097152000, %p4;
	setp.neu.f32 	%p5, %f5, 0f00000000;
	setp.neu.f32 	%p6, %f6, 0f7F800000;
	setp.lt.f32 	%p7, %f56, 0f00000000;
	selp.f32 	%f67, 0f00000000, 0f7F800000, %p7;
	abs.f32 	%f68, %f56;
	setp.gt.f32 	%p8, %f68, 0f43180000;
	cvt.rzi.s32.f32 	%r19, %f57;
	shl.b32 	%r20, %r19, 23;
	sub.s32 	%r21, %r20, %r18;
	mov.b32 	%f69, %r21;
	add.s32 	%r22, %r18, 2130706432;
	mov.b32 	%f70, %r22;
	fma.rn.f32 	%f71, %f66, 0f391FCB8E, 0f3AAF85ED;
	fma.rn.f32 	%f72, %f71, %f66, 0f3C1D9856;
	fma.rn.f32 	%f73, %f72, %f66, 0f3D6357BB;
	fma.rn.f32 	%f74, %f73, %f66, 0f3E75FDEC;
	fma.rn.f32 	%f75, %f74, %f66, 0f3F317218;
	fma.rn.f32 	%f76, %f75, %f66, 0f3F800000;
	mul.f32 	%f77, %f76, %f70;
	mul.f32 	%f78, %f77, %f69;
	selp.f32 	%f142, %f67, %f78, %p8;
	and.pred  	%p9, %p5, %p6;
	@%p9 bra 	$L__BB2_6;
	add.f32 	%f79, %f5, %f5;
	mov.b32 	%r23, %f79;
	and.b32  	%r24, %r23, 2147483647;
	mov.b32 	%f142, %r24;
$L__BB2_6:
	sub.f32 	%f11, %f2, %f4;
	abs.f32 	%f12, %f11;
	setp.eq.f32 	%p10, %f11, 0f3F800000;
	mov.f32 	%f143, 0f3F800000;
	@%p10 bra 	$L__BB2_11;
	setp.num.f32 	%p11, %f12, %f12;
	@%p11 bra 	$L__BB2_9;
	mov.f32 	%f137, 0f40000000;
	add.rn.f32 	%f143, %f11, %f137;
	bra.uni 	$L__BB2_11;
$L__BB2_9:
	setp.lt.f32 	%p12, %f12, 0f00800000;
	mul.f32 	%f82, %f12, 0f4B800000;
	selp.f32 	%f83, %f82, %f12, %p12;
	mov.b32 	%r25, %f83;
	add.s32 	%r26, %r25, -1060439283;
	and.b32  	%r27, %r26, -8388608;
	sub.s32 	%r28, %r25, %r27;
	mov.b32 	%f84, %r28;
	cvt.rn.f32.s32 	%f85, %r27;
	selp.f32 	%f86, 0fC1C00000, 0f00000000, %p12;
	fma.rn.f32 	%f87, %f85, 0f34000000, %f86;
	add.f32 	%f88, %f84, 0fBF800000;
	add.f32 	%f89, %f84, 0f3F800000;
	rcp.approx.ftz.f32 	%f90, %f89;
	add.f32 	%f91, %f88, %f88;
	mul.f32 	%f92, %f91, %f90;
	mul.f32 	%f93, %f92, %f92;
	neg.f32 	%f94, %f92;
	sub.f32 	%f95, %f88, %f92;
	add.f32 	%f96, %f95, %f95;
	fma.rn.f32 	%f97, %f94, %f88, %f96;
	mul.rn.f32 	%f98, %f90, %f97;
	fma.rn.f32 	%f99, %f93, 0f3A2C32E4, 0f3B52E7DB;
	fma.rn.f32 	%f100, %f99, %f93, 0f3C93BB73;
	fma.rn.f32 	%f101, %f100, %f93, 0f3DF6384F;
	mul.rn.f32 	%f102, %f101, %f93;
	fma.rn.f32 	%f103, %f92, 0f3FB8AA3B, %f87;
	mul.f32 	%f104, %f102, 0f40400000;
	sub.f32 	%f105, %f87, %f103;
	fma.rn.f32 	%f106, %f92, 0f3FB8AA3B, %f105;
	fma.rn.f32 	%f107, %f98, 0f3FB8AA3B, %f106;
	fma.rn.f32 	%f108, %f92, 0f32A55E34, %f107;
	fma.rn.f32 	%f109, %f104, %f98, %f108;
	fma.rn.f32 	%f110, %f102, %f92, %f109;
	add.rn.f32 	%f111, %f103, %f110;
	mov.f32 	%f112, 0f40000000;
	mul.rn.f32 	%f113, %f111, %f112;
	cvt.rni.f32.f32 	%f114, %f113;
	sub.f32 	%f115, %f113, %f114;
	neg.f32 	%f116, %f113;
	fma.rn.f32 	%f117, %f111, 0f40000000, %f116;
	neg.f32 	%f118, %f103;
	add.rn.f32 	%f119, %f111, %f118;
	neg.f32 	%f120, %f119;
	add.rn.f32 	%f121, %f110, %f120;
	fma.rn.f32 	%f122, %f121, 0f40000000, %f117;
	add.f32 	%f123, %f115, %f122;
	setp.gt.f32 	%p13, %f114, 0f00000000;
	selp.b32 	%r29, 0, -2097152000, %p13;
	setp.neu.f32 	%p14, %f11, 0f00000000;
	setp.neu.f32 	%p15, %f12, 0f7F800000;
	setp.lt.f32 	%p16, %f113, 0f00000000;
	selp.f32 	%f124, 0f00000000, 0f7F800000, %p16;
	abs.f32 	%f125, %f113;
	setp.gt.f32 	%p17, %f125, 0f43180000;
	cvt.rzi.s32.f32 	%r30, %f114;
	shl.b32 	%r31, %r30, 23;
	sub.s32 	%r32, %r31, %r29;
	mov.b32 	%f126, %r32;
	add.s32 	%r33, %r29, 2130706432;
	mov.b32 	%f127, %r33;
	fma.rn.f32 	%f128, %f123, 0f391FCB8E, 0f3AAF85ED;
	fma.rn.f32 	%f129, %f128, %f123, 0f3C1D9856;
	fma.rn.f32 	%f130, %f129, %f123, 0f3D6357BB;
	fma.rn.f32 	%f131, %f130, %f123, 0f3E75FDEC;
	fma.rn.f32 	%f132, %f131, %f123, 0f3F317218;
	fma.rn.f32 	%f133, %f132, %f123, 0f3F800000;
	mul.f32 	%f134, %f133, %f127;
	mul.f32 	%f135, %f134, %f126;
	selp.f32 	%f143, %f124, %f135, %p17;
	and.pred  	%p18, %p14, %p15;
	@%p18 bra 	$L__BB2_11;
	add.f32 	%f136, %f11, %f11;
	mov.b32 	%r34, %f136;
	and.b32  	%r35, %r34, 2147483647;
	mov.b32 	%f143, %r35;
$L__BB2_11:
	add.f32 	%f138, %f142, %f143;
	sqrt.rn.f32 	%f17, %f138;
	setp.geu.f32 	%p19, %f17, %f21;
	@%p19 bra 	$L__BB2_14;
	setp.eq.f32 	%p20, %f17, 0f00000000;
	mov.f32 	%f145, 0f7F800000;
	@%p20 bra 	$L__BB2_15;
	rcp.rn.f32 	%f140, %f17;
	add.f32 	%f144, %f144, %f140;
$L__BB2_14:
	add.s32 	%r36, %r36, 1;
	setp.ne.s32 	%p21, %r36, 5000;
	mov.f32 	%f145, %f144;
	@%p21 bra 	$L__BB2_1;
$L__BB2_15:
	cvta.to.global.u64 	%rd7, %rd1;
	mul.wide.s32 	%rd8, %r1, 4;
	add.s64 	%rd9, %rd7, %rd8;
	st.global.f32 	[%rd9], %f145;
	ret;

}
	// .globl	_Z11set_new_IoniPfS_S_S_Pi
.visible .entry _Z11set_new_IoniPfS_S_S_Pi(
	.param .u32 _Z11set_new_IoniPfS_S_S_Pi_param_0,
	.param .u64 .ptr .align 1 _Z11set_new_IoniPfS_S_S_Pi_param_1,
	.param .u64 .ptr .align 1 _Z11set_new_IoniPfS_S_S_Pi_param_2,
	.param .u64 .ptr .align 1 _Z11set_new_IoniPfS_S_S_Pi_param_3,
	.param .u64 .ptr .align 1 _Z11set_new_IoniPfS_S_S_Pi_param_4,
	.param .u64 .ptr .align 1 _Z11set_new_IoniPfS_S_S_Pi_param_5
)
{
	.reg .pred 	%p<6>;
	.reg .b32 	%r<26>;
	.reg .b32 	%f<6>;
	.reg .b64 	%rd<19>;

	ld.param.u32 	%r9, [_Z11set_new_IoniPfS_S_S_Pi_param_0];
	ld.param.u64 	%rd1, [_Z11set_new_IoniPfS_S_S_Pi_param_1];
	ld.param.u64 	%rd2, [_Z11set_new_IoniPfS_S_S_Pi_param_2];
	ld.param.u64 	%rd3, [_Z11set_new_IoniPfS_S_S_Pi_param_3];
	ld.param.u64 	%rd4, [_Z11set_new_IoniPfS_S_S_Pi_param_4];
	ld.param.u64 	%rd5, [_Z11set_new_IoniPfS_S_S_Pi_param_5];
	cvta.to.global.u64 	%rd6, %rd5;
	cvta.to.global.u64 	%rd7, %rd4;
	mov.u32 	%r1, %tid.x;
	mov.u32 	%r25, %ntid.x;
	shl.b32 	%r10, %r25, 2;
	mov.u32 	%r11, sdata;
	add.s32 	%r3, %r11, %r10;
	mul.wide.u32 	%rd8, %r1, 4;
	add.s64 	%rd9, %rd7, %rd8;
	ld.global.f32 	%f2, [%rd9];
	shl.b32 	%r12, %r1, 2;
	add.s32 	%r4, %r11, %r12;
	st.shared.f32 	[%r4], %f2;
	add.s64 	%rd10, %rd6, %rd8;
	ld.global.u32 	%r13, [%rd10];
	add.s32 	%r5, %r3, %r12;
	st.shared.u32 	[%r5], %r13;
	bar.sync 	0;
	setp.lt.u32 	%p1, %r25, 2;
	@%p1 bra 	$L__BB3_5;
$L__BB3_1:
	mov.u32 	%r6, %r25;
	shr.u32 	%r25, %r6, 1;
	setp.ge.u32 	%p2, %r1, %r25;
	@%p2 bra 	$L__BB3_4;
	ld.shared.f32 	%f3, [%r4];
	shl.b32 	%r8, %r25, 2;
	add.s32 	%r14, %r4, %r8;
	ld.shared.f32 	%f1, [%r14];
	setp.leu.f32 	%p3, %f3, %f1;
	@%p3 bra 	$L__BB3_4;
	st.shared.f32 	[%r4], %f1;
	add.s32 	%r15, %r5, %r8;
	ld.shared.u32 	%r16, [%r15];
	st.shared.u32 	[%r5], %r16;
$L__BB3_4:
	bar.sync 	0;
	setp.gt.u32 	%p4, %r6, 3;
	@%p4 bra 	$L__BB3_1;
$L__BB3_5:
	setp.ne.s32 	%p5, %r1, 0;
	@%p5 bra 	$L__BB3_7;
	ld.shared.u32 	%r17, [%r3];
	shr.s32 	%r18, %r17, 31;
	shr.u32 	%r19, %r18, 19;
	add.s32 	%r20, %r17, %r19;
	and.b32  	%r21, %r20, -8192;
	sub.s32 	%r22, %r17, %r21;
	cvt.rn.f32.s32 	%f4, %r22;
	cvta.to.global.u64 	%rd11, %rd2;
	mul.wide.s32 	%rd12, %r9, 4;
	add.s64 	%rd13, %rd11, %rd12;
	st.global.f32 	[%rd13], %f4;
	shr.s32 	%r23, %r20, 13;
	cvt.rn.f32.s32 	%f5, %r23;
	cvta.to.global.u64 	%rd14, %rd3;
	add.s64 	%rd15, %rd14, %rd12;
	st.global.f32 	[%rd15], %f5;
	cvta.to.global.u64 	%rd16, %rd1;
	mul.wide.s32 	%rd17, %r17, 4;
	add.s64 	%rd18, %rd16, %rd17;
	mov.b32 	%r24, 2139095040;
	st.global.u32 	[%rd18], %r24;
$L__BB3_7:
	ret;

}
	// .globl	_Z17partial_reductionPfPi
.visible .entry _Z17partial_reductionPfPi(
	.param .u64 .ptr .align 1 _Z17partial_reductionPfPi_param_0,
	.param .u64 .ptr .align 1 _Z17partial_reductionPfPi_param_1
)
{
	.reg .pred 	%p<6>;
	.reg .b32 	%r<20>;
	.reg .b32 	%f<5>;
	.reg .b64 	%rd<11>;

	ld.param.u64 	%rd3, [_Z17partial_reductionPfPi_param_0];
	ld.param.u64 	%rd4, [_Z17partial_reductionPfPi_param_1];
	cvta.to.global.u64 	%rd1, %rd4;
	cvta.to.global.u64 	%rd2, %rd3;
	mov.u32 	%r1, %tid.x;
	mov.u32 	%r19, %ntid.x;
	mov.u32 	%r3, %ctaid.x;
	mad.lo.s32 	%r10, %r19, %r3, %r1;
	shl.b32 	%r11, %r19, 2;
	mov.u32 	%r12, sdata;
	add.s32 	%r4, %r12, %r11;
	mul.wide.s32 	%rd5, %r10, 4;
	add.s64 	%rd6, %rd2, %rd5;
	ld.global.f32 	%f2, [%rd6];
	shl.b32 	%r13, %r1, 2;
	add.s32 	%r5, %r12, %r13;
	st.shared.f32 	[%r5], %f2;
	add.s64 	%rd7, %rd1, %rd5;
	ld.global.u32 	%r14, [%rd7];
	add.s32 	%r6, %r4, %r13;
	st.shared.u32 	[%r6], %r14;
	bar.sync 	0;
	setp.lt.u32 	%p1, %r19, 2;
	@%p1 bra 	$L__BB4_5;
$L__BB4_1:
	mov.u32 	%r7, %r19;
	shr.u32 	%r19, %r7, 1;
	setp.ge.u32 	%p2, %r1, %r19;
	@%p2 bra 	$L__BB4_4;
	ld.shared.f32 	%f3, [%r5];
	shl.b32 	%r9, %r19, 2;
	add.s32 	%r15, %r5, %r9;
	ld.shared.f32 	%f1, [%r15];
	setp.leu.f32 	%p3, %f3, %f1;
	@%p3 bra 	$L__BB4_4;
	st.shared.f32 	[%r5], %f1;
	add.s32 	%r16, %r6, %r9;
	ld.shared.u32 	%r17, [%r16];
	st.shared.u32 	[%r6], %r17;
$L__BB4_4:
	bar.sync 	0;
	setp.gt.u32 	%p4, %r7, 3;
	@%p4 bra 	$L__BB4_1;
$L__BB4_5:
	setp.ne.s32 	%p5, %r1, 0;
	@%p5 bra 	$L__BB4_7;
	ld.shared.f32 	%f4, [sdata];
	mul.wide.u32 	%rd8, %r3, 4;
	add.s64 	%rd9, %rd2, %rd8;
	st.global.f32 	[%rd9], %f4;
	ld.shared.u32 	%r18, [%r4];
	add.s64 	%rd10, %rd1, %rd8;
	st.global.u32 	[%rd10], %r18;
$L__BB4_7:
	ret;

}
	// .globl	_Z11Q_reductionPfS_Pi
.visible .entry _Z11Q_reductionPfS_Pi(
	.param .u64 .ptr .align 1 _Z11Q_reductionPfS_Pi_param_0,
	.param .u64 .ptr .align 1 _Z11Q_reductionPfS_Pi_param_1,
	.param .u64 .ptr .align 1 _Z11Q_reductionPfS_Pi_param_2
)
{
	.reg .pred 	%p<6>;
	.reg .b32 	%r<19>;
	.reg .b32 	%f<5>;
	.reg .b64 	%rd<12>;

	ld.param.u64 	%rd3, [_Z11Q_reductionPfS_Pi_param_0];
	ld.param.u64 	%rd1, [_Z11Q_reductionPfS_Pi_param_1];
	ld.param.u64 	%rd2, [_Z11Q_reductionPfS_Pi_param_2];
	cvta.to.global.u64 	%rd4, %rd3;
	mov.u32 	%r1, %tid.x;
	mov.u32 	%r18, %ntid.x;
	mov.u32 	%r3, %ctaid.x;
	mad.lo.s32 	%r10, %r18, %r3, %r1;
	shl.b32 	%r11, %r18, 2;
	mov.u32 	%r12, sdata;
	add.s32 	%r4, %r12, %r11;
	mul.wide.s32 	%rd5, %r10, 4;
	add.s64 	%rd6, %rd4, %rd5;
	ld.global.f32 	%f2, [%rd6];
	shl.b32 	%r13, %r1, 2;
	add.s32 	%r5, %r12, %r13;
	st.shared.f32 	[%r5], %f2;
	add.s32 	%r6, %r4, %r13;
	st.shared.u32 	[%r6], %r10;
	bar.sync 	0;
	setp.lt.u32 	%p1, %r18, 2;
	@%p1 bra 	$L__BB5_5;
$L__BB5_1:
	mov.u32 	%r7, %r18;
	shr.u32 	%r18, %r7, 1;
	setp.ge.u32 	%p2, %r1, %r18;
	@%p2 bra 	$L__BB5_4;
	ld.shared.f32 	%f3, [%r5];
	shl.b32 	%r9, %r18, 2;
	add.s32 	%r14, %r5, %r9;
	ld.shared.f32 	%f1, [%r14];
	setp.leu.f32 	%p3, %f3, %f1;
	@%p3 bra 	$L__BB5_4;
	st.shared.f32 	[%r5], %f1;
	add.s32 	%r15, %r6, %r9;
	ld.shared.u32 	%r16, [%r15];
	st.shared.u32 	[%r6], %r16;
$L__BB5_4:
	bar.sync 	0;
	setp.gt.u32 	%p4, %r7, 3;
	@%p4 bra 	$L__BB5_1;
$L__BB5_5:
	setp.ne.s32 	%p5, %r1, 0;
	@%p5 bra 	$L__BB5_7;
	ld.shared.f32 	%f4, [sdata];
	cvta.to.global.u64 	%rd7, %rd1;
	mul.wide.u32 	%rd8, %r3, 4;
	add.s64 	%rd9, %rd7, %rd8;
	st.global.f32 	[%rd9], %f4;
	ld.shared.u32 	%r17, [%r4];
	cvta.to.global.u64 	%rd10, %rd2;
	add.s64 	%rd11, %rd10, %rd8;
	st.global.u32 	[%rd11], %r17;
$L__BB5_7:
	ret;

}
	// .globl	_Z9update_QsiPfS_S_
.visible .entry _Z9update_QsiPfS_S_(
	.param .u32 _Z9update_QsiPfS_S__param_0,
	.param .u64 .ptr .align 1 _Z9update_QsiPfS_S__param_1,
	.param .u64 .ptr .align 1 _Z9update_QsiPfS_S__param_2,
	.param .u64 .ptr .align 1 _Z9update_QsiPfS_S__param_3
)
{
	.reg .pred 	%p<20>;
	.reg .b32 	%r<38>;
	.reg .b32 	%f<138>;
	.reg .b64 	%rd<14>;

	ld.param.u32 	%r2, [_Z9update_QsiPfS_S__param_0];
	ld.param.u64 	%rd2, [_Z9update_QsiPfS_S__param_1];
	ld.param.u64 	%rd3, [_Z9update_QsiPfS_S__param_2];
	ld.param.u64 	%rd4, [_Z9update_QsiPfS_S__param_3];
	cvta.to.global.u64 	%rd1, %rd2;
	cvta.to.global.u64 	%rd5, %rd4;
	cvta.to.global.u64 	%rd6, %rd3;
	mov.u32 	%r3, %tid.x;
	mov.u32 	%r4, %ntid.x;
	mov.u32 	%r5, %ctaid.x;
	mad.lo.s32 	%r1, %r4, %r5, %r3;
	shr.s32 	%r6, %r1, 31;
	shr.u32 	%r7, %r6, 19;
	add.s32 	%r8, %r1, %r7;
	and.b32  	%r9, %r8, -8192;
	sub.s32 	%r10, %r1, %r9;
	cvt.rn.f32.s32 	%f16, %r10;
	mul.wide.s32 	%rd7, %r2, 4;
	add.s64 	%rd8, %rd6, %rd7;
	ld.global.f32 	%f17, [%rd8];
	add.s64 	%rd9, %rd5, %rd7;
	ld.global.f32 	%f1, [%rd9];
	sub.f32 	%f2, %f16, %f17;
	abs.f32 	%f3, %f2;
	setp.eq.f32 	%p1, %f2, 0f3F800000;
	mov.f32 	%f136, 0f3F800000;
	@%p1 bra 	$L__BB6_5;
	setp.num.f32 	%p2, %f3, %f3;
	@%p2 bra 	$L__BB6_3;
	mov.f32 	%f73, 0f40000000;
	add.rn.f32 	%f136, %f2, %f73;
	bra.uni 	$L__BB6_5;
$L__BB6_3:
	setp.lt.f32 	%p3, %f3, 0f00800000;
	mul.f32 	%f18, %f3, 0f4B800000;
	selp.f32 	%f19, %f18, %f3, %p3;
	mov.b32 	%r11, %f19;
	add.s32 	%r12, %r11, -1060439283;
	and.b32  	%r13, %r12, -8388608;
	sub.s32 	%r14, %r11, %r13;
	mov.b32 	%f20, %r14;
	cvt.rn.f32.s32 	%f21, %r13;
	selp.f32 	%f22, 0fC1C00000, 0f00000000, %p3;
	fma.rn.f32 	%f23, %f21, 0f34000000, %f22;
	add.f32 	%f24, %f20, 0fBF800000;
	add.f32 	%f25, %f20, 0f3F800000;
	rcp.approx.ftz.f32 	%f26, %f25;
	add.f32 	%f27, %f24, %f24;
	mul.f32 	%f28, %f27, %f26;
	mul.f32 	%f29, %f28, %f28;
	neg.f32 	%f30, %f28;
	sub.f32 	%f31, %f24, %f28;
	add.f32 	%f32, %f31, %f31;
	fma.rn.f32 	%f33, %f30, %f24, %f32;
	mul.rn.f32 	%f34, %f26, %f33;
	fma.rn.f32 	%f35, %f29, 0f3A2C32E4, 0f3B52E7DB;
	fma.rn.f32 	%f36, %f35, %f29, 0f3C93BB73;
	fma.rn.f32 	%f37, %f36, %f29, 0f3DF6384F;
	mul.rn.f32 	%f38, %f37, %f29;
	fma.rn.f32 	%f39, %f28, 0f3FB8AA3B, %f23;
	mul.f32 	%f40, %f38, 0f40400000;
	sub.f32 	%f41, %f23, %f39;
	fma.rn.f32 	%f42, %f28, 0f3FB8AA3B, %f41;
	fma.rn.f32 	%f43, %f34, 0f3FB8AA3B, %f42;
	fma.rn.f32 	%f44, %f28, 0f32A55E34, %f43;
	fma.rn.f32 	%f45, %f40, %f34, %f44;
	fma.rn.f32 	%f46, %f38, %f28, %f45;
	add.rn.f32 	%f47, %f39, %f46;
	mov.f32 	%f48, 0f40000000;
	mul.rn.f32 	%f49, %f47, %f48;
	cvt.rni.f32.f32 	%f50, %f49;
	sub.f32 	%f51, %f49, %f50;
	neg.f32 	%f52, %f49;
	fma.rn.f32 	%f53, %f47, 0f40000000, %f52;
	neg.f32 	%f54, %f39;
	add.rn.f32 	%f55, %f47, %f54;
	neg.f32 	%f56, %f55;
	add.rn.f32 	%f57, %f46, %f56;
	fma.rn.f32 	%f58, %f57, 0f40000000, %f53;
	add.f32 	%f59, %f51, %f58;
	setp.gt.f32 	%p4, %f50, 0f00000000;
	selp.b32 	%r15, 0, -2097152000, %p4;
	setp.neu.f32 	%p5, %f2, 0f00000000;
	setp.neu.f32 	%p6, %f3, 0f7F800000;
	setp.lt.f32 	%p7, %f49, 0f00000000;
	selp.f32 	%f60, 0f00000000, 0f7F800000, %p7;
	abs.f32 	%f61, %f49;
	setp.gt.f32 	%p8, %f61, 0f43180000;
	cvt.rzi.s32.f32 	%r16, %f50;
	shl.b32 	%r17, %r16, 23;
	sub.s32 	%r18, %r17, %r15;
	mov.b32 	%f62, %r18;
	add.s32 	%r19, %r15, 2130706432;
	mov.b32 	%f63, %r19;
	fma.rn.f32 	%f64, %f59, 0f391FCB8E, 0f3AAF85ED;
	fma.rn.f32 	%f65, %f64, %f59, 0f3C1D9856;
	fma.rn.f32 	%f66, %f65, %f59, 0f3D6357BB;
	fma.rn.f32 	%f67, %f66, %f59, 0f3E75FDEC;
	fma.rn.f32 	%f68, %f67, %f59, 0f3F317218;
	fma.rn.f32 	%f69, %f68, %f59, 0f3F800000;
	mul.f32 	%f70, %f69, %f63;
	mul.f32 	%f71, %f70, %f62;
	selp.f32 	%f136, %f60, %f71, %p8;
	and.pred  	%p9, %p5, %p6;
	@%p9 bra 	$L__BB6_5;
	add.f32 	%f72, %f2, %f2;
	mov.b32 	%r20, %f72;
	and.b32  	%r21, %r20, 2147483647;
	mov.b32 	%f136, %r21;
$L__BB6_5:
	shr.s32 	%r25, %r8, 13;
	cvt.rn.f32.s32 	%f75, %r25;
	sub.f32 	%f8, %f75, %f1;
	abs.f32 	%f9, %f8;
	setp.eq.f32 	%p10, %f8, 0f3F800000;
	mov.f32 	%f137, 0f3F800000;
	@%p10 bra 	$L__BB6_10;
	setp.num.f32 	%p11, %f9, %f9;
	@%p11 bra 	$L__BB6_8;
	mov.f32 	%f131, 0f40000000;
	add.rn.f32 	%f137, %f8, %f131;
	bra.uni 	$L__BB6_10;
$L__BB6_8:
	setp.lt.f32 	%p12, %f9, 0f00800000;
	mul.f32 	%f76, %f9, 0f4B800000;
	selp.f32 	%f77, %f76, %f9, %p12;
	mov.b32 	%r26, %f77;
	add.s32 	%r27, %r26, -1060439283;
	and.b32  	%r28, %r27, -8388608;
	sub.s32 	%r29, %r26, %r28;
	mov.b32 	%f78, %r29;
	cvt.rn.f32.s32 	%f79, %r28;
	selp.f32 	%f80, 0fC1C00000, 0f00000000, %p12;
	fma.rn.f32 	%f81, %f79, 0f34000000, %f80;
	add.f32 	%f82, %f78, 0fBF800000;
	add.f32 	%f83, %f78, 0f3F800000;
	rcp.approx.ftz.f32 	%f84, %f83;
	add.f32 	%f85, %f82, %f82;
	mul.f32 	%f86, %f85, %f84;
	mul.f32 	%f87, %f86, %f86;
	neg.f32 	%f88, %f86;
	sub.f32 	%f89, %f82, %f86;
	add.f32 	%f90, %f89, %f89;
	fma.rn.f32 	%f91, %f88, %f82, %f90;
	mul.rn.f32 	%f92, %f84, %f91;
	fma.rn.f32 	%f93, %f87, 0f3A2C32E4, 0f3B52E7DB;
	fma.rn.f32 	%f94, %f93, %f87, 0f3C93BB73;
	fma.rn.f32 	%f95, %f94, %f87, 0f3DF6384F;
	mul.rn.f32 	%f96, %f95, %f87;
	fma.rn.f32 	%f97, %f86, 0f3FB8AA3B, %f81;
	mul.f32 	%f98, %f96, 0f40400000;
	sub.f32 	%f99, %f81, %f97;
	fma.rn.f32 	%f100, %f86, 0f3FB8AA3B, %f99;
	fma.rn.f32 	%f101, %f92, 0f3FB8AA3B, %f100;
	fma.rn.f32 	%f102, %f86, 0f32A55E34, %f101;
	fma.rn.f32 	%f103, %f98, %f92, %f102;
	fma.rn.f32 	%f104, %f96, %f86, %f103;
	add.rn.f32 	%f105, %f97, %f104;
	mov.f32 	%f106, 0f40000000;
	mul.rn.f32 	%f107, %f105, %f106;
	cvt.rni.f32.f32 	%f108, %f107;
	sub.f32 	%f109, %f107, %f108;
	neg.f32 	%f110, %f107;
	fma.rn.f32 	%f111, %f105, 0f40000000, %f110;
	neg.f32 	%f112, %f97;
	add.rn.f32 	%f113, %f105, %f112;
	neg.f32 	%f114, %f113;
	add.rn.f32 	%f115, %f104, %f114;
	fma.rn.f32 	%f116, %f115, 0f40000000, %f111;
	add.f32 	%f117, %f109, %f116;
	setp.gt.f32 	%p13, %f108, 0f00000000;
	selp.b32 	%r30, 0, -2097152000, %p13;
	setp.neu.f32 	%p14, %f8, 0f00000000;
	setp.neu.f32 	%p15, %f9, 0f7F800000;
	setp.lt.f32 	%p16, %f107, 0f00000000;
	selp.f32 	%f118, 0f00000000, 0f7F800000, %p16;
	abs.f32 	%f119, %f107;
	setp.gt.f32 	%p17, %f119, 0f43180000;
	cvt.rzi.s32.f32 	%r31, %f108;
	shl.b32 	%r32, %r31, 23;
	sub.s32 	%r33, %r32, %r30;
	mov.b32 	%f120, %r33;
	add.s32 	%r34, %r30, 2130706432;
	mov.b32 	%f121, %r34;
	fma.rn.f32 	%f122, %f117, 0f391FCB8E, 0f3AAF85ED;
	fma.rn.f32 	%f123, %f122, %f117, 0f3C1D9856;
	fma.rn.f32 	%f124, %f123, %f117, 0f3D6357BB;
	fma.rn.f32 	%f125, %f124, %f117, 0f3E75FDEC;
	fma.rn.f32 	%f126, %f125, %f117, 0f3F317218;
	fma.rn.f32 	%f127, %f126, %f117, 0f3F800000;
	mul.f32 	%f128, %f127, %f121;
	mul.f32 	%f129, %f128, %f120;
	selp.f32 	%f137, %f118, %f129, %p17;
	and.pred  	%p18, %p14, %p15;
	@%p18 bra 	$L__BB6_10;
	add.f32 	%f130, %f8, %f8;
	mov.b32 	%r35, %f130;
	and.b32  	%r36, %r35, 2147483647;
	mov.b32 	%f137, %r36;
$L__BB6_10:
	add.f32 	%f132, %f136, %f137;
	sqrt.rn.f32 	%f14, %f132;
	setp.neu.f32 	%p19, %f14, 0f00000000;
	@%p19 bra 	$L__BB6_12;
	mul.wide.s32 	%rd12, %r1, 4;
	add.s64 	%rd13, %rd1, %rd12;
	mov.b32 	%r37, 2139095040;
	st.global.u32 	[%rd13], %r37;
	bra.uni 	$L__BB6_13;
$L__BB6_12:
	rcp.rn.f32 	%f133, %f14;
	mul.wide.s32 	%rd10, %r1, 4;
	add.s64 	%rd11, %rd1, %rd10;
	ld.global.f32 	%f134, [%rd11];
	add.f32 	%f135, %f133, %f134;
	st.global.f32 	[%rd11], %f135;
$L__BB6_13:
	ret;

}
	// .globl	_Z11update_Qs_riPfS_S_f
.visible .entry _Z11update_Qs_riPfS_S_f(
	.param .u32 _Z11update_Qs_riPfS_S_f_param_0,
	.param .u64 .ptr .align 1 _Z11update_Qs_riPfS_S_f_param_1,
	.param .u64 .ptr .align 1 _Z11update_Qs_riPfS_S_f_param_2,
	.param .u64 .ptr .align 1 _Z11update_Qs_riPfS_S_f_param_3,
	.param .f32 _Z11update_Qs_riPfS_S_f_param_4
)
{
	.reg .pred 	%p<21>;
	.reg .b32 	%r<38>;
	.reg .b32 	%f<139>;
	.reg .b64 	%rd<14>;

	ld.param.u32 	%r2, [_Z11update_Qs_riPfS_S_f_param_0];
	ld.param.u64 	%rd2, [_Z11update_Qs_riPfS_S_f_param_1];
	ld.param.u64 	%rd3, [_Z11update_Qs_riPfS_S_f_param_2];
	ld.param.u64 	%rd4, [_Z11update_Qs_riPfS_S_f_param_3];
	ld.param.f32 	%f15, [_Z11update_Qs_riPfS_S_f_param_4];
	cvta.to.global.u64 	%rd1, %rd2;
	cvta.to.global.u64 	%rd5, %rd4;
	cvta.to.global.u64 	%rd6, %rd3;
	mov.u32 	%r3, %tid.x;
	mov.u32 	%r4, %ntid.x;
	mov.u32 	%r5, %ctaid.x;
	mad.lo.s32 	%r1, %r4, %r5, %r3;
	shr.s32 	%r6, %r1, 31;
	shr.u32 	%r7, %r6, 19;
	add.s32 	%r8, %r1, %r7;
	and.b32  	%r9, %r8, -8192;
	sub.s32 	%r10, %r1, %r9;
	cvt.rn.f32.s32 	%f17, %r10;
	mul.wide.s32 	%rd7, %r2, 4;
	add.s64 	%rd8, %rd6, %rd7;
	ld.global.f32 	%f18, [%rd8];
	add.s64 	%rd9, %rd5, %rd7;
	ld.global.f32 	%f1, [%rd9];
	sub.f32 	%f2, %f17, %f18;
	abs.f32 	%f3, %f2;
	setp.eq.f32 	%p1, %f2, 0f3F800000;
	mov.f32 	%f137, 0f3F800000;
	@%p1 bra 	$L__BB7_5;
	setp.num.f32 	%p2, %f3, %f3;
	@%p2 bra 	$L__BB7_3;
	mov.f32 	%f74, 0f40000000;
	add.rn.f32 	%f137, %f2, %f74;
	bra.uni 	$L__BB7_5;
$L__BB7_3:
	setp.lt.f32 	%p3, %f3, 0f00800000;
	mul.f32 	%f19, %f3, 0f4B800000;
	selp.f32 	%f20, %f19, %f3, %p3;
	mov.b32 	%r11, %f20;
	add.s32 	%r12, %r11, -1060439283;
	and.b32  	%r13, %r12, -8388608;
	sub.s32 	%r14, %r11, %r13;
	mov.b32 	%f21, %r14;
	cvt.rn.f32.s32 	%f22, %r13;
	selp.f32 	%f23, 0fC1C00000, 0f00000000, %p3;
	fma.rn.f32 	%f24, %f22, 0f34000000, %f23;
	add.f32 	%f25, %f21, 0fBF800000;
	add.f32 	%f26, %f21, 0f3F800000;
	rcp.approx.ftz.f32 	%f27, %f26;
	add.f32 	%f28, %f25, %f25;
	mul.f32 	%f29, %f28, %f27;
	mul.f32 	%f30, %f29, %f29;
	neg.f32 	%f31, %f29;
	sub.f32 	%f32, %f25, %f29;
	add.f32 	%f33, %f32, %f32;
	fma.rn.f32 	%f34, %f31, %f25, %f33;
	mul.rn.f32 	%f35, %f27, %f34;
	fma.rn.f32 	%f36, %f30, 0f3A2C32E4, 0f3B52E7DB;
	fma.rn.f32 	%f37, %f36, %f30, 0f3C93BB73;
	fma.rn.f32 	%f38, %f37, %f30, 0f3DF6384F;
	mul.rn.f32 	%f39, %f38, %f30;
	fma.rn.f32 	%f40, %f29, 0f3FB8AA3B, %f24;
	mul.f32 	%f41, %f39, 0f40400000;
	sub.f32 	%f42, %f24, %f40;
	fma.rn.f32 	%f43, %f29, 0f3FB8AA3B, %f42;
	fma.rn.f32 	%f44, %f35, 0f3FB8AA3B, %f43;
	fma.rn.f32 	%f45, %f29, 0f32A55E34, %f44;
	fma.rn.f32 	%f46, %f41, %f35, %f45;
	fma.rn.f32 	%f47, %f39, %f29, %f46;
	add.rn.f32 	%f48, %f40, %f47;
	mov.f32 	%f49, 0f40000000;
	mul.rn.f32 	%f50, %f48, %f49;
	cvt.rni.f32.f32 	%f51, %f50;
	sub.f32 	%f52, %f50, %f51;
	neg.f32 	%f53, %f50;
	fma.rn.f32 	%f54, %f48, 0f40000000, %f53;
	neg.f32 	%f55, %f40;
	add.rn.f32 	%f56, %f48, %f55;
	neg.f32 	%f57, %f56;
	add.rn.f32 	%f58, %f47, %f57;
	fma.rn.f32 	%f59, %f58, 0f40000000, %f54;
	add.f32 	%f60, %f52, %f59;
	setp.gt.f32 	%p4, %f51, 0f00000000;
	selp.b32 	%r15, 0, -2097152000, %p4;
	setp.neu.f32 	%p5, %f2, 0f00000000;
	setp.neu.f32 	%p6, %f3, 0f7F800000;
	setp.lt.f32 	%p7, %f50, 0f00000000;
	selp.f32 	%f61, 0f00000000, 0f7F800000, %p7;
	abs.f32 	%f62, %f50;
	setp.gt.f32 	%p8, %f62, 0f43180000;
	cvt.rzi.s32.f32 	%r16, %f51;
	shl.b32 	%r17, %r16, 23;
	sub.s32 	%r18, %r17, %r15;
	mov.b32 	%f63, %r18;
	add.s32 	%r19, %r15, 2130706432;
	mov.b32 	%f64, %r19;
	fma.rn.f32 	%f65, %f60, 0f391FCB8E, 0f3AAF85ED;
	fma.rn.f32 	%f66, %f65, %f60, 0f3C1D9856;
	fma.rn.f32 	%f67, %f66, %f60, 0f3D6357BB;
	fma.rn.f32 	%f68, %f67, %f60, 0f3E75FDEC;
	fma.rn.f32 	%f69, %f68, %f60, 0f3F317218;
	fma.rn.f32 	%f70, %f69, %f60, 0f3F800000;
	mul.f32 	%f71, %f70, %f64;
	mul.f32 	%f72, %f71, %f63;
	selp.f32 	%f137, %f61, %f72, %p8;
	and.pred  	%p9, %p5, %p6;
	@%p9 bra 	$L__BB7_5;
	add.f32 	%f73, %f2, %f2;
	mov.b32 	%r20, %f73;
	and.b32  	%r21, %r20, 2147483647;
	mov.b32 	%f137, %r21;
$L__BB7_5:
	shr.s32 	%r25, %r8, 13;
	cvt.rn.f32.s32 	%f76, %r25;
	sub.f32 	%f8, %f76, %f1;
	abs.f32 	%f9, %f8;
	setp.eq.f32 	%p10, %f8, 0f3F800000;
	mov.f32 	%f138, 0f3F800000;
	@%p10 bra 	$L__BB7_10;
	setp.num.f32 	%p11, %f9, %f9;
	@%p11 bra 	$L__BB7_8;
	mov.f32 	%f132, 0f40000000;
	add.rn.f32 	%f138, %f8, %f132;
	bra.uni 	$L__BB7_10;
$L__BB7_8:
	setp.lt.f32 	%p12, %f9, 0f00800000;
	mul.f32 	%f77, %f9, 0f4B800000;
	selp.f32 	%f78, %f77, %f9, %p12;
	mov.b32 	%r26, %f78;
	add.s32 	%r27, %r26, -1060439283;
	and.b32  	%r28, %r27, -8388608;
	sub.s32 	%r29, %r26, %r28;
	mov.b32 	%f79, %r29;
	cvt.rn.f32.s32 	%f80, %r28;
	selp.f32 	%f81, 0fC1C00000, 0f00000000, %p12;
	fma.rn.f32 	%f82, %f80, 0f34000000, %f81;
	add.f32 	%f83, %f79, 0fBF800000;
	add.f32 	%f84, %f79, 0f3F800000;
	rcp.approx.ftz.f32 	%f85, %f84;
	add.f32 	%f86, %f83, %f83;
	mul.f32 	%f87, %f86, %f85;
	mul.f32 	%f88, %f87, %f87;
	neg.f32 	%f89, %f87;
	sub.f32 	%f90, %f83, %f87;
	add.f32 	%f91, %f90, %f90;
	fma.rn.f32 	%f92, %f89, %f83, %f91;
	mul.rn.f32 	%f93, %f85, %f92;
	fma.rn.f32 	%f94, %f88, 0f3A2C32E4, 0f3B52E7DB;
	fma.rn.f32 	%f95, %f94, %f88, 0f3C93BB73;
	fma.rn.f32 	%f96, %f95, %f88, 0f3DF6384F;
	mul.rn.f32 	%f97, %f96, %f88;
	fma.rn.f32 	%f98, %f87, 0f3FB8AA3B, %f82;
	mul.f32 	%f99, %f97, 0f40400000;
	sub.f32 	%f100, %f82, %f98;
	fma.rn.f32 	%f101, %f87, 0f3FB8AA3B, %f100;
	fma.rn.f32 	%f102, %f93, 0f3FB8AA3B, %f101;
	fma.rn.f32 	%f103, %f87, 0f32A55E34, %f102;
	fma.rn.f32 	%f104, %f99, %f93, %f103;
	fma.rn.f32 	%f105, %f97, %f87, %f104;
	add.rn.f32 	%f106, %f98, %f105;
	mov.f32 	%f107, 0f40000000;
	mul.rn.f32 	%f108, %f106, %f107;
	cvt.rni.f32.f32 	%f109, %f108;
	sub.f32 	%f110, %f108, %f109;
	neg.f32 	%f111, %f108;
	fma.rn.f32 	%f112, %f106, 0f40000000, %f111;
	neg.f32 	%f113, %f98;
	add.rn.f32 	%f114, %f106, %f113;
	neg.f32 	%f115, %f114;
	add.rn.f32 	%f116, %f105, %f115;
	fma.rn.f32 	%f117, %f116, 0f40000000, %f112;
	add.f32 	%f118, %f110, %f117;
	setp.gt.f32 	%p13, %f109, 0f00000000;
	selp.b32 	%r30, 0, -2097152000, %p13;
	setp.neu.f32 	%p14, %f8, 0f00000000;
	setp.neu.f32 	%p15, %f9, 0f7F800000;
	setp.lt.f32 	%p16, %f108, 0f00000000;
	selp.f32 	%f119, 0f00000000, 0f7F800000, %p16;
	abs.f32 	%f120, %f108;
	setp.gt.f32 	%p17, %f120, 0f43180000;
	cvt.rzi.s32.f32 	%r31, %f109;
	shl.b32 	%r32, %r31, 23;
	sub.s32 	%r33, %r32, %r30;
	mov.b32 	%f121, %r33;
	add.s32 	%r34, %r30, 2130706432;
	mov.b32 	%f122, %r34;
	fma.rn.f32 	%f123, %f118, 0f391FCB8E, 0f3AAF85ED;
	fma.rn.f32 	%f124, %f123, %f118, 0f3C1D9856;
	fma.rn.f32 	%f125, %f124, %f118, 0f3D6357BB;
	fma.rn.f32 	%f126, %f125, %f118, 0f3E75FDEC;
	fma.rn.f32 	%f127, %f126, %f118, 0f3F317218;
	fma.rn.f32 	%f128, %f127, %f118, 0f3F800000;
	mul.f32 	%f129, %f128, %f122;
	mul.f32 	%f130, %f129, %f121;
	selp.f32 	%f138, %f119, %f130, %p17;
	and.pred  	%p18, %p14, %p15;
	@%p18 bra 	$L__BB7_10;
	add.f32 	%f131, %f8, %f8;
	mov.b32 	%r35, %f131;
	and.b32  	%r36, %r35, 2147483647;
	mov.b32 	%f138, %r36;
$L__BB7_10:
	add.f32 	%f133, %f137, %f138;
	sqrt.rn.f32 	%f14, %f133;
	setp.geu.f32 	%p19, %f14, %f15;
	@%p19 bra 	$L__BB7_14;
	setp.neu.f32 	%p20, %f14, 0f00000000;
	@%p20 bra 	$L__BB7_13;
	mul.wide.s32 	%rd12, %r1, 4;
	add.s64 	%rd13, %rd1, %rd12;
	mov.b32 	%r37, 2139095040;
	st.global.u32 	[%rd13], %r37;
	bra.uni 	$L__BB7_14;
$L__BB7_13:
	rcp.rn.f32 	%f134, %f14;
	mul.wide.s32 	%rd10, %r1, 4;
	add.s64 	%rd11, %rd1, %rd10;
	ld.global.f32 	%f135, [%rd11];
	add.f32 	%f136, %f134, %f135;
	st.global.f32 	[%rd11], %f136;
$L__BB7_14:
	ret;

}


// ===== COMPILED SASS (sm_100) =====

	.target	sm_100

	.elftype	@"ET_EXEC"


//--------------------- .note.nv.tkinfo           --------------------------
	.section	.note.nv.tkinfo,"",@"SHT_NOTE"
	.sectionflags	@"SHF_NOTE_NV_TKINFO"
	.tkinfo
        /*0018*/ 	.word	0x00000002
        /*0030*/ 	.string	""
        /*0030*/ 	.string	"ptxas"
        /*0030*/ 	.string	"Cuda compilation tools, release 13.0, V13.0.88"
        /*0030*/ 	.string	"Build cuda_13.0.r13.0/compiler.36424714_0"
        /*0030*/ 	.string	"-arch sm_100 -m 64 "



//--------------------- .note.nv.cuinfo           --------------------------
	.section	.note.nv.cuinfo,"",@"SHT_NOTE"
	.sectionflags	@"SHF_NOTE_NV_CUINFO"
        /*0018*/ 	.short	0x0002
        /*001a*/ 	.short	0x0064
        /*001c*/ 	.short	0x0082
	.zero		2


//--------------------- .nv.info                  --------------------------
	.section	.nv.info,"",@"SHT_CUDA_INFO"
	.align	4


	//----- nvinfo : EIATTR_REGCOUNT
	.align		4
        /*0000*/ 	.byte	0x04, 0x2f
        /*0002*/ 	.short	(.L_3 - .L_2)
	.align		4
.L_2:
        /*0004*/ 	.word	index@(_Z6set_QsPf)
        /*0008*/ 	.word	0x00000014


	//----- nvinfo : EIATTR_FRAME_SIZE
	.align		4
.L_3:
        /*000c*/ 	.byte	0x04, 0x11
        /*000e*/ 	.short	(.L_5 - .L_4)
	.align		4
.L_4:
        /*0010*/ 	.word	index@($__internal_9_$__cuda_sm20_sqrt_rn_f32_slowpath)
        /*0014*/ 	.word	0x00000000


	//----- nvinfo : EIATTR_FRAME_SIZE
	.align		4
.L_5:
        /*0018*/ 	.byte	0x04, 0x11
        /*001a*/ 	.short	(.L_7 - .L_6)
	.align		4
.L_6:
        /*001c*/ 	.word	index@($__internal_8_$__cuda_sm20_rcp_rn_f32_slowpath)
        /*0020*/ 	.word	0x00000000


	//----- nvinfo : EIATTR_FRAME_SIZE
	.align		4
.L_7:
        /*0024*/ 	.byte	0x04, 0x11
        /*0026*/ 	.short	(.L_9 - .L_8)
	.align		4
.L_8:
        /*0028*/ 	.word	index@(_Z6set_QsPf)
        /*002c*/ 	.word	0x00000000


	//----- nvinfo : EIATTR_REGCOUNT
	.align		4
.L_9:
        /*0030*/ 	.byte	0x04, 0x2f
        /*0032*/ 	.short	(.L_11 - .L_10)
	.align		4
.L_10:
        /*0034*/ 	.word	index@(_Z18update_Qs_by_chunkPfii)
        /*0038*/ 	.word	0x00000014


	//----- nvinfo : EIATTR_FRAME_SIZE
	.align		4
.L_11:
        /*003c*/ 	.byte	0x04, 0x11
        /*003e*/ 	.short	(.L_13 - .L_12)
	.align		4
.L_12:
        /*0040*/ 	.word	index@($__internal_7_$__cuda_sm20_sqrt_rn_f32_slowpath)
        /*0044*/ 	.word	0x00000000


	//----- nvinfo : EIATTR_FRAME_SIZE
	.align		4
.L_13:
        /*0048*/ 	.byte	0x04, 0x11
        /*004a*/ 	.short	(.L_15 - .L_14)
	.align		4
.L_14:
        /*004c*/ 	.word	index@($__internal_6_$__cuda_sm20_rcp_rn_f32_slowpath)
        /*0050*/ 	.word	0x00000000


	//----- nvinfo : EIATTR_FRAME_SIZE
	.align		4
.L_15:
        /*0054*/ 	.byte	0x04, 0x11
        /*0056*/ 	.short	(.L_17 - .L_16)
	.align		4
.L_16:
        /*0058*/ 	.word	index@(_Z18update_Qs_by_chunkPfii)
        /*005c*/ 	.word	0x00000000


	//----- nvinfo : EIATTR_REGCOUNT
	.align		4
.L_17:
        /*0060*/ 	.byte	0x04, 0x2f
        /*0062*/ 	.short	(.L_19 - .L_18)
	.align		4
.L_18:
        /*0064*/ 	.word	index@(_Z8set_Qs_rPff)
        /*0068*/ 	.word	0x00000014


	//----- nvinfo : EIATTR_FRAME_SIZE
	.align		4
.L_19:
        /*006c*/ 	.byte	0x04, 0x11
        /*006e*/ 	.short	(.L_21 - .L_20)
	.align		4
.L_20:
        /*0070*/ 	.word	index@($__internal_5_$__cuda_sm20_sqrt_rn_f32_slowpath)
        /*0074*/ 	.word	0x00000000


	//----- nvinfo : EIATTR_FRAME_SIZE
	.align		4
.L_21:
        /*0078*/ 	.byte	0x04, 0x11
        /*007a*/ 	.short	(.L_23 - .L_22)
	.align		4
.L_22:
        /*007c*/ 	.word	index@($__internal_4_$__cuda_sm20_rcp_rn_f32_slowpath)
        /*0080*/ 	.word	0x00000000


	//----- nvinfo : EIATTR_FRAME_SIZE
	.align		4
.L_23:
        /*0084*/ 	.byte	0x04, 0x11
        /*0086*/ 	.short	(.L_25 - .L_24)
	.align		4
.L_24:
        /*0088*/ 	.word	index@(_Z8set_Qs_rPff)
        /*008c*/ 	.word	0x00000000


	//----- nvinfo : EIATTR_REGCOUNT
	.align		4
.L_25:
        /*0090*/ 	.byte	0x04, 0x2f
        /*0092*/ 	.short	(.L_27 - .L_26)
	.align		4
.L_26:
        /*0094*/ 	.word	index@(_Z11set_new_IoniPfS_S_S_Pi)
        /*0098*/ 	.word	0x00000010


	//----- nvinfo : EIATTR_FRAME_SIZE
	.align		4
.L_27:
        /*009c*/ 	.byte	0x04, 0x11
        /*009e*/ 	.short	(.L_29 - .L_28)
	.align		4
.L_28:
        /*00a0*/ 	.word	index@(_Z11set_new_IoniPfS_S_S_Pi)
        /*00a4*/ 	.word	0x00000000


	//----- nvinfo : EIATTR_REGCOUNT
	.align		4
.L_29:
        /*00a8*/ 	.byte	0x04, 0x2f
        /*00aa*/ 	.short	(.L_31 - .L_30)
	.align		4
.L_30:
        /*00ac*/ 	.word	index@(_Z17partial_reductionPfPi)
        /*00b0*/ 	.word	0x0000000e


	//----- nvinfo : EIATTR_FRAME_SIZE
	.align		4
.L_31:
        /*00b4*/ 	.byte	0x04, 0x11
        /*00b6*/ 	.short	(.L_33 - .L_32)
	.align		4
.L_32:
        /*00b8*/ 	.word	index@(_Z17partial_reductionPfPi)
        /*00bc*/ 	.word	0x00000000


	//----- nvinfo : EIATTR_REGCOUNT
	.align		4
.L_33:
        /*00c0*/ 	.byte	0x04, 0x2f
        /*00c2*/ 	.short	(.L_35 - .L_34)
	.align		4
.L_34:
        /*00c4*/ 	.word	index@(_Z11Q_reductionPfS_Pi)
        /*00c8*/ 	.word	0x0000000e


	//----- nvinfo : EIATTR_FRAME_SIZE
	.align		4
.L_35:
        /*00cc*/ 	.byte	0x04, 0x11
        /*00ce*/ 	.short	(.L_37 - .L_36)
	.align		4
.L_36:
        /*00d0*/ 	.word	index@(_Z11Q_reductionPfS_Pi)
        /*00d4*/ 	.word	0x00000000


	//----- nvinfo : EIATTR_REGCOUNT
	.align		4
.L_37:
        /*00d8*/ 	.byte	0x04, 0x2f
        /*00da*/ 	.short	(.L_39 - .L_38)
	.align		4
.L_38:
        /*00dc*/ 	.word	index@(_Z9update_QsiPfS_S_)
        /*00e0*/ 	.word	0x00000011


	//----- nvinfo : EIATTR_FRAME_SIZE
	.align		4
.L_39:
        /*00e4*/ 	.byte	0x04, 0x11
        /*00e6*/ 	.short	(.L_41 - .L_40)
	.align		4
.L_40:
        /*00e8*/ 	.word	index@($__internal_3_$__cuda_sm20_sqrt_rn_f32_slowpath)
        /*00ec*/ 	.word	0x00000000


	//----- nvinfo : EIATTR_FRAME_SIZE
	.align		4
.L_41:
        /*00f0*/ 	.byte	0x04, 0x11
        /*00f2*/ 	.short	(.L_43 - .L_42)
	.align		4
.L_42:
        /*00f4*/ 	.word	index@($__internal_2_$__cuda_sm20_rcp_rn_f32_slowpath)
        /*00f8*/ 	.word	0x00000000


	//----- nvinfo : EIATTR_FRAME_SIZE
	.align		4
.L_43:
        /*00fc*/ 	.byte	0x04, 0x11
        /*00fe*/ 	.short	(.L_45 - .L_44)
	.align		4
.L_44:
        /*0100*/ 	.word	index@(_Z9update_QsiPfS_S_)
        /*0104*/ 	.word	0x00000000


	//----- nvinfo : EIATTR_REGCOUNT
	.align		4
.L_45:
        /*0108*/ 	.byte	0x04, 0x2f
        /*010a*/ 	.short	(.L_47 - .L_46)
	.align		4
.L_46:
        /*010c*/ 	.word	index@(_Z11update_Qs_riPfS_S_f)
        /*0110*/ 	.word	0x00000011


	//----- nvinfo : EIATTR_FRAME_SIZE
	.align		4
.L_47:
        /*0114*/ 	.byte	0x04, 0x11
        /*0116*/ 	.short	(.L_49 - .L_48)
	.align		4
.L_48:
        /*0118*/ 	.word	index@($__internal_1_$__cuda_sm20_sqrt_rn_f32_slowpath)
        /*011c*/ 	.word	0x00000000


	//----- nvinfo : EIATTR_FRAME_SIZE
	.align		4
.L_49:
        /*0120*/ 	.byte	0x04, 0x11
        /*0122*/ 	.short	(.L_51 - .L_50)
	.align		4
.L_50:
        /*0124*/ 	.word	index@($__internal_0_$__cuda_sm20_rcp_rn_f32_slowpath)
        /*0128*/ 	.word	0x00000000


	//----- nvinfo : EIATTR_FRAME_SIZE
	.align		4
.L_51:
        /*012c*/ 	.byte	0x04, 0x11
        /*012e*/ 	.short	(.L_53 - .L_52)
	.align		4
.L_52:
        /*0130*/ 	.word	index@(_Z11update_Qs_riPfS_S_f)
        /*0134*/ 	.word	0x00000000


	//----- nvinfo : EIATTR_MIN_STACK_SIZE
	.align		4
.L_53:
        /*0138*/ 	.byte	0x04, 0x12
        /*013a*/ 	.short	(.L_55 - .L_54)
	.align		4
.L_54:
        /*013c*/ 	.word	index@(_Z11update_Qs_riPfS_S_f)
        /*0140*/ 	.word	0x00000000


	//----- nvinfo : EIATTR_MIN_STACK_SIZE
	.align		4
.L_55:
        /*0144*/ 	.byte	0x04, 0x12
        /*0146*/ 	.short	(.L_57 - .L_56)
	.align		4
.L_56:
        /*0148*/ 	.word	index@(_Z9update_QsiPfS_S_)
        /*014c*/ 	.word	0x00000000


	//----- nvinfo : EIATTR_MIN_STACK_SIZE
	.align		4
.L_57:
        /*0150*/ 	.byte	0x04, 0x12
        /*0152*/ 	.short	(.L_59 - .L_58)
	.align		4
.L_58:
        /*0154*/ 	.word	index@(_Z11Q_reductionPfS_Pi)
        /*0158*/ 	.word	0x00000000


	//----- nvinfo : EIATTR_MIN_STACK_SIZE
	.align		4
.L_59:
        /*015c*/ 	.byte	0x04, 0x12
        /*015e*/ 	.short	(.L_61 - .L_60)
	.align		4
.L_60:
        /*0160*/ 	.word	index@(_Z17partial_reductionPfPi)
        /*0164*/ 	.word	0x00000000


	//----- nvinfo : EIATTR_MIN_STACK_SIZE
	.align		4
.L_61:
        /*0168*/ 	.byte	0x04, 0x12
        /*016a*/ 	.short	(.L_63 - .L_62)
	.align		4
.L_62:
        /*016c*/ 	.word	index@(_Z11set_new_IoniPfS_S_S_Pi)
        /*0170*/ 	.word	0x00000000


	//----- nvinfo : EIATTR_MIN_STACK_SIZE
	.align		4
.L_63:
        /*0174*/ 	.byte	0x04, 0x12
        /*0176*/ 	.short	(.L_65 - .L_64)
	.align		4
.L_64:
        /*0178*/ 	.word	index@(_Z8set_Qs_rPff)
        /*017c*/ 	.word	0x00000000


	//----- nvinfo : EIATTR_MIN_STACK_SIZE
	.align		4
.L_65:
        /*0180*/ 	.byte	0x04, 0x12
        /*0182*/ 	.short	(.L_67 - .L_66)
	.align		4
.L_66:
        /*0184*/ 	.word	index@(_Z18update_Qs_by_chunkPfii)
        /*0188*/ 	.word	0x00000000


	//----- nvinfo : EIATTR_MIN_STACK_SIZE
	.align		4
.L_67:
        /*018c*/ 	.byte	0x04, 0x12
        /*018e*/ 	.short	(.L_69 - .L_68)
	.align		4
.L_68:
        /*0190*/ 	.word	index@(_Z6set_QsPf)
        /*0194*/ 	.word	0x00000000
.L_69:


//--------------------- .nv.compat                --------------------------
	.section	.nv.compat,"",@"SHT_CUDA_COMPAT_INFO"
	.align	4
        /*0000*/ 	.byte	0x02, 0x09, 0x00, 0x00, 0x02, 0x02, 0x01, 0x00, 0x02, 0x05, 0x05, 0x00, 0x03, 0x07, 0x01, 0x01
        /*0010*/ 	.byte	0x02, 0x03, 0x00, 0x00, 0x02, 0x06, 0x01, 0x00, 0x04, 0x0b, 0x08, 0x00, 0x01, 0x00, 0x00, 0x00
        /*0020*/ 	.byte	0x00, 0x00, 0x00, 0x00


//--------------------- .nv.info._Z11update_Qs_riPfS_S_f --------------------------
	.section	.nv.info._Z11update_Qs_riPfS_S_f,"",@"SHT_CUDA_INFO"
	.sectionflags	@""
	.align	4


	//----- nvinfo : EIATTR_CUDA_API_VERSION
	.align		4
        /*0000*/ 	.byte	0x04, 0x37
        /*0002*/ 	.short	(.L_71 - .L_70)
.L_70:
        /*0004*/ 	.word	0x00000082


	//----- nvinfo : EIATTR_KPARAM_INFO
	.align		4
.L_71:
        /*0008*/ 	.byte	0x04, 0x17
        /*000a*/ 	.short	(.L_73 - .L_72)
.L_72:
        /*000c*/ 	.word	0x00000000
        /*0010*/ 	.short	0x0004
        /*0012*/ 	.short	0x0020
        /*0014*/ 	.byte	0x00, 0xf0, 0x11, 0x00


	//----- nvinfo : EIATTR_KPARAM_INFO
	.align		4
.L_73:
        /*0018*/ 	.byte	0x04, 0x17
        /*001a*/ 	.short	(.L_75 - .L_74)
.L_74:
        /*001c*/ 	.word	0x00000000
        /*0020*/ 	.short	0x0003
        /*0022*/ 	.short	0x0018
        /*0024*/ 	.byte	0x00, 0xf5, 0x21, 0x00


	//----- nvinfo : EIATTR_KPARAM_INFO
	.align		4
.L_75:
        /*0028*/ 	.byte	0x04, 0x17
        /*002a*/ 	.short	(.L_77 - .L_76)
.L_76:
        /*002c*/ 	.word	0x00000000
        /*0030*/ 	.short	0x0002
        /*0032*/ 	.short	0x0010
        /*0034*/ 	.byte	0x00, 0xf5, 0x21, 0x00


	//----- nvinfo : EIATTR_KPARAM_INFO
	.align		4
.L_77:
        /*0038*/ 	.byte	0x04, 0x17
        /*003a*/ 	.short	(.L_79 - .L_78)
.L_78:
        /*003c*/ 	.word	0x00000000
        /*0040*/ 	.short	0x0001
        /*0042*/ 	.short	0x0008
        /*0044*/ 	.byte	0x00, 0xf5, 0x21, 0x00


	//----- nvinfo : EIATTR_KPARAM_INFO
	.align		4
.L_79:
        /*0048*/ 	.byte	0x04, 0x17
        /*004a*/ 	.short	(.L_81 - .L_80)
.L_80:
        /*004c*/ 	.word	0x00000000
        /*0050*/ 	.short	0x0000
        /*0052*/ 	.short	0x0000
        /*0054*/ 	.byte	0x00, 0xf0, 0x11, 0x00


	//----- nvinfo : EIATTR_SPARSE_MMA_MASK
	.align		4
.L_81:
        /*0058*/ 	.byte	0x03, 0x50
        /*005a*/ 	.short	0x0000


	//----- nvinfo : EIATTR_MAXREG_COUNT
	.align		4
        /*005c*/ 	.byte	0x03, 0x1b
        /*005e*/ 	.short	0x00ff


	//----- nvinfo : EIATTR_MERCURY_ISA_VERSION
	.align		4
        /*0060*/ 	.byte	0x03, 0x5f
        /*0062*/ 	.short	0x0101


	//----- nvinfo : EIATTR_VRC_CTA_INIT_COUNT
	.align		4
        /*0064*/ 	.byte	0x02, 0x4a
	.zero		1
	.zero		1


	//----- nvinfo : EIATTR_EXIT_INSTR_OFFSETS
	.align		4
        /*0068*/ 	.byte	0x04, 0x1c
        /*006a*/ 	.short	(.L_83 - .L_82)


	//   ....[0]....
.L_82:
        /*006c*/ 	.word	0x00000b20


	//   ....[1]....
        /*0070*/ 	.word	0x00000b80


	//   ....[2]....
        /*0074*/ 	.word	0x00000cb0


	//----- nvinfo : EIATTR_CRS_STACK_SIZE
	.align		4
.L_83:
        /*0078*/ 	.byte	0x04, 0x1e
        /*007a*/ 	.short	(.L_85 - .L_84)
.L_84:
        /*007c*/ 	.word	0x00000000


	//----- nvinfo : EIATTR_CBANK_PARAM_SIZE
	.align		4
.L_85:
        /*0080*/ 	.byte	0x03, 0x19
        /*0082*/ 	.short	0x0024


	//----- nvinfo : EIATTR_PARAM_CBANK
	.align		4
        /*0084*/ 	.byte	0x04, 0x0a
        /*0086*/ 	.short	(.L_87 - .L_86)
	.align		4
.L_86:
        /*0088*/ 	.word	index@(.nv.constant0._Z11update_Qs_riPfS_S_f)
        /*008c*/ 	.short	0x0380
        /*008e*/ 	.short	0x0024


	//----- nvinfo : EIATTR_SW_WAR
	.align		4
.L_87:
        /*0090*/ 	.byte	0x04, 0x36
        /*0092*/ 	.short	(.L_89 - .L_88)
.L_88:
        /*0094*/ 	.word	0x00000008
.L_89:


//--------------------- .nv.info._Z9update_QsiPfS_S_ --------------------------
	.section	.nv.info._Z9update_QsiPfS_S_,"",@"SHT_CUDA_INFO"
	.sectionflags	@""
	.align	4


	//----- nvinfo : EIATTR_CUDA_API_VERSION
	.align		4
        /*0000*/ 	.byte	0x04, 0x37
        /*0002*/ 	.short	(.L_91 - .L_90)
.L_90:
        /*0004*/ 	.word	0x00000082


	//----- nvinfo : EIATTR_KPARAM_INFO
	.align		4
.L_91:
        /*0008*/ 	.byte	0x04, 0x17
        /*000a*/ 	.short	(.L_93 - .L_92)
.L_92:
        /*000c*/ 	.word	0x00000000
        /*0010*/ 	.short	0x0003
        /*0012*/ 	.short	0x0018
        /*0014*/ 	.byte	0x00, 0xf5, 0x21, 0x00


	//----- nvinfo : EIATTR_KPARAM_INFO
	.align		4
.L_93:
        /*0018*/ 	.byte	0x04, 0x17
        /*001a*/ 	.short	(.L_95 - .L_94)
.L_94:
        /*001c*/ 	.word	0x00000000
        /*0020*/ 	.short	0x0002
        /*0022*/ 	.short	0x0010
        /*0024*/ 	.byte	0x00, 0xf5, 0x21, 0x00


	//----- nvinfo : EIATTR_KPARAM_INFO
	.align		4
.L_95:
        /*0028*/ 	.byte	0x04, 0x17
        /*002a*/ 	.short	(.L_97 - .L_96)
.L_96:
        /*002c*/ 	.word	0x00000000
        /*0030*/ 	.short	0x0001
        /*0032*/ 	.short	0x0008
        /*0034*/ 	.byte	0x00, 0xf5, 0x21, 0x00


	//----- nvinfo : EIATTR_KPARAM_INFO
	.align		4
.L_97:
        /*0038*/ 	.byte	0x04, 0x17
        /*003a*/ 	.short	(.L_99 - .L_98)
.L_98:
        /*003c*/ 	.word	0x00000000
        /*0040*/ 	.short	0x0000
        /*0042*/ 	.short	0x0000
        /*0044*/ 	.byte	0x00, 0xf0, 0x11, 0x00


	//----- nvinfo : EIATTR_SPARSE_MMA_MASK
	.align		4
.L_99:
        /*0048*/ 	.byte	0x03, 0x50
        /*004a*/ 	.short	0x0000


	//----- nvinfo : EIATTR_MAXREG_COUNT
	.align		4
        /*004c*/ 	.byte	0x03, 0x1b
        /*004e*/ 	.short	0x00ff


	//----- nvinfo : EIATTR_MERCURY_ISA_VERSION
	.align		4
        /*0050*/ 	.byte	0x03, 0x5f
        /*0052*/ 	.short	0x0101


	//----- nvinfo : EIATTR_VRC_CTA_INIT_COUNT
	.align		4
        /*0054*/ 	.byte	0x02, 0x4a
	.zero		1
	.zero		1


	//----- nvinfo : EIATTR_EXIT_INSTR_OFFSETS
	.align		4
        /*0058*/ 	.byte	0x04, 0x1c
        /*005a*/ 	.short	(.L_101 - .L_100)


	//   ....[0]....
.L_100:
        /*005c*/ 	.word	0x00000b50


	//   ....[1]....
        /*0060*/ 	.word	0x00000c80


	//----- nvinfo : EIATTR_CRS_STACK_SIZE
	.align		4
.L_101:
        /*0064*/ 	.byte	0x04, 0x1e
        /*0066*/ 	.short	(.L_103 - .L_102)
.L_102:
        /*0068*/ 	.word	0x00000000


	//----- nvinfo : EIATTR_CBANK_PARAM_SIZE
	.align		4
.L_103:
        /*006c*/ 	.byte	0x03, 0x19
        /*006e*/ 	.short	0x0020


	//----- nvinfo : EIATTR_PARAM_CBANK
	.align		4
        /*0070*/ 	.byte	0x04, 0x0a
        /*0072*/ 	.short	(.L_105 - .L_104)
	.align		4
.L_104:
        /*0074*/ 	.word	index@(.nv.constant0._Z9update_QsiPfS_S_)
        /*0078*/ 	.short	0x0380
        /*007a*/ 	.short	0x0020


	//----- nvinfo : EIATTR_SW_WAR
	.align		4
.L_105:
        /*007c*/ 	.byte	0x04, 0x36
        /*007e*/ 	.short	(.L_107 - .L_106)
.L_106:
        /*0080*/ 	.word	0x00000008
.L_107:


//--------------------- .nv.info._Z11Q_reductionPfS_Pi --------------------------
	.section	.nv.info._Z11Q_reductionPfS_Pi,"",@"SHT_CUDA_INFO"
	.sectionflags	@""
	.align	4


	//----- nvinfo : EIATTR_CUDA_API_VERSION
	.align		4
        /*0000*/ 	.byte	0x04, 0x37
        /*0002*/ 	.short	(.L_109 - .L_108)
.L_108:
        /*0004*/ 	.word	0x00000082


	//----- nvinfo : EIATTR_KPARAM_INFO
	.align		4
.L_109:
        /*0008*/ 	.byte	0x04, 0x17
        /*000a*/ 	.short	(.L_111 - .L_110)
.L_110:
        /*000c*/ 	.word	0x00000000
        /*0010*/ 	.short	0x0002
        /*0012*/ 	.short	0x0010
        /*0014*/ 	.byte	0x00, 0xf5, 0x21, 0x00


	//----- nvinfo : EIATTR_KPARAM_INFO
	.align		4
.L_111:
        /*0018*/ 	.byte	0x04, 0x17
        /*001a*/ 	.short	(.L_113 - .L_112)
.L_112:
        /*001c*/ 	.word	0x00000000
        /*0020*/ 	.short	0x0001
        /*0022*/ 	.short	0x0008
        /*0024*/ 	.byte	0x00, 0xf5, 0x21, 0x00


	//----- nvinfo : EIATTR_KPARAM_INFO
	.align		4
.L_113:
        /*0028*/ 	.byte	0x04, 0x17
        /*002a*/ 	.short	(.L_115 - .L_114)
.L_114:
        /*002c*/ 	.word	0x00000000
        /*0030*/ 	.short	0x0000
        /*0032*/ 	.short	0x0000
        /*0034*/ 	.byte	0x00, 0xf5, 0x21, 0x00


	//----- nvinfo : EIATTR_SPARSE_MMA_MASK
	.align		4
.L_115:
        /*0038*/ 	.byte	0x03, 0x50
        /*003a*/ 	.short	0x0000


	//----- nvinfo : EIATTR_MAXREG_COUNT
	.align		4
        /*003c*/ 	.byte	0x03, 0x1b
        /*003e*/ 	.short	0x00ff


	//----- nvinfo : EIATTR_NUM_BARRIERS
	.align		4
        /*0040*/ 	.byte	0x02, 0x4c
        /*0042*/ 	.byte	0x01
	.zero		1


	//----- nvinfo : EIATTR_MERCURY_ISA_VERSION
	.align		4
        /*0044*/ 	.byte	0x03, 0x5f
        /*0046*/ 	.short	0x0101


	//----- nvinfo : EIATTR_VRC_CTA_INIT_COUNT
	.align		4
        /*0048*/ 	.byte	0x02, 0x4a
	.zero		1
	.zero		1


	//----- nvinfo : EIATTR_EXIT_INSTR_OFFSETS
	.align		4
        /*004c*/ 	.byte	0x04, 0x1c
        /*004e*/ 	.short	(.L_117 - .L_116)


	//   ....[0]....
.L_116:
        /*0050*/ 	.word	0x00000270


	//   ....[1]....
        /*0054*/ 	.word	0x00000330


	//----- nvinfo : EIATTR_CRS_STACK_SIZE
	.align		4
.L_117:
        /*0058*/ 	.byte	0x04, 0x1e
        /*005a*/ 	.short	(.L_119 - .L_118)
.L_118:
        /*005c*/ 	.word	0x00000000


	//----- nvinfo : EIATTR_CBANK_PARAM_SIZE
	.align		4
.L_119:
        /*0060*/ 	.byte	0x03, 0x19
        /*0062*/ 	.short	0x0018


	//----- nvinfo : EIATTR_PARAM_CBANK
	.align		4
        /*0064*/ 	.byte	0x04, 0x0a
        /*0066*/ 	.short	(.L_121 - .L_120)
	.align		4
.L_120:
        /*0068*/ 	.word	index@(.nv.constant0._Z11Q_reductionPfS_Pi)
        /*006c*/ 	.short	0x0380
        /*006e*/ 	.short	0x0018


	//----- nvinfo : EIATTR_SW_WAR
	.align		4
.L_121:
        /*0070*/ 	.byte	0x04, 0x36
        /*0072*/ 	.short	(.L_123 - .L_122)
.L_122:
        /*0074*/ 	.word	0x00000008
.L_123:


//--------------------- .nv.info._Z17partial_reductionPfPi --------------------------
	.section	.nv.info._Z17partial_reductionPfPi,"",@"SHT_CUDA_INFO"
	.sectionflags	@""
	.align	4


	//----- nvinfo : EIATTR_CUDA_API_VERSION
	.align		4
        /*0000*/ 	.byte	0x04, 0x37
        /*0002*/ 	.short	(.L_125 - .L_124)
.L_124:
        /*0004*/ 	.word	0x00000082


	//----- nvinfo : EIATTR_KPARAM_INFO
	.align		4
.L_125:
        /*0008*/ 	.byte	0x04, 0x17
        /*000a*/ 	.short	(.L_127 - .L_126)
.L_126:
        /*000c*/ 	.word	0x00000000
        /*0010*/ 	.short	0x0001
        /*0012*/ 	.short	0x0008
        /*0014*/ 	.byte	0x00, 0xf5, 0x21, 0x00


	//----- nvinfo : EIATTR_KPARAM_INFO
	.align		4
.L_127:
        /*0018*/ 	.byte	0x04, 0x17
        /*001a*/ 	.short	(.L_129 - .L_128)
.L_128:
        /*001c*/ 	.word	0x00000000
        /*0020*/ 	.short	0x0000
        /*0022*/ 	.short	0x0000
        /*0024*/ 	.byte	0x00, 0xf5, 0x21, 0x00


	//----- nvinfo : EIATTR_SPARSE_MMA_MASK
	.align		4
.L_129:
        /*0028*/ 	.byte	0x03, 0x50
        /*002a*/ 	.short	0x0000


	//----- nvinfo : EIATTR_MAXREG_COUNT
	.align		4
        /*002c*/ 	.byte	0x03, 0x1b
        /*002e*/ 	.short	0x00ff


	//----- nvinfo : EIATTR_NUM_BARRIERS
	.align		4
        /*0030*/ 	.byte	0x02, 0x4c
        /*0032*/ 	.byte	0x01
	.zero		1


	//----- nvinfo : EIATTR_MERCURY_ISA_VERSION
	.align		4
        /*0034*/ 	.byte	0x03, 0x5f
        /*0036*/ 	.short	0x0101


	//----- nvinfo : EIATTR_VRC_CTA_INIT_COUNT
	.align		4
        /*0038*/ 	.byte	0x02, 0x4a
	.zero		1
	.zero		1


	//----- nvinfo : EIATTR_EXIT_INSTR_OFFSETS
	.align		4
        /*003c*/ 	.byte	0x04, 0x1c
        /*003e*/ 	.short	(.L_131 - .L_130)


	//   ....[0]....
.L_130:
        /*0040*/ 	.word	0x000002a0


	//   ....[1]....
        /*0044*/ 	.word	0x00000360


	//----- nvinfo : EIATTR_CRS_STACK_SIZE
	.align		4
.L_131:
        /*0048*/ 	.byte	0x04, 0x1e
        /*004a*/ 	.short	(.L_133 - .L_132)
.L_132:
        /*004c*/ 	.word	0x00000000


	//----- nvinfo : EIATTR_CBANK_PARAM_SIZE
	.align		4
.L_133:
        /*0050*/ 	.byte	0x03, 0x19
        /*0052*/ 	.short	0x0010


	//----- nvinfo : EIATTR_PARAM_CBANK
	.align		4
        /*0054*/ 	.byte	0x04, 0x0a
        /*0056*/ 	.short	(.L_135 - .L_134)
	.align		4
.L_134:
        /*0058*/ 	.word	index@(.nv.constant0._Z17partial_reductionPfPi)
        /*005c*/ 	.short	0x0380
        /*005e*/ 	.short	0x0010


	//----- nvinfo : EIATTR_SW_WAR
	.align		4
.L_135:
        /*0060*/ 	.byte	0x04, 0x36
        /*0062*/ 	.short	(.L_137 - .L_136)
.L_136:
        /*0064*/ 	.word	0x00000008
.L_137:


//--------------------- .nv.info._Z11set_new_IoniPfS_S_S_Pi --------------------------
	.section	.nv.info._Z11set_new_IoniPfS_S_S_Pi,"",@"SHT_CUDA_INFO"
	.sectionflags	@""
	.align	4


	//----- nvinfo : EIATTR_CUDA_API_VERSION
	.align		4
        /*0000*/ 	.byte	0x04, 0x37
        /*0002*/ 	.short	(.L_139 - .L_138)
.L_138:
        /*0004*/ 	.word	0x00000082


	//----- nvinfo : EIATTR_KPARAM_INFO
	.align		4
.L_139:
        /*0008*/ 	.byte	0x04, 0x17
        /*000a*/ 	.short	(.L_141 - .L_140)
.L_140:
        /*000c*/ 	.word	0x00000000
        /*0010*/ 	.short	0x0005
        /*0012*/ 	.short	0x0028
        /*0014*/ 	.byte	0x00, 0xf5, 0x21, 0x00


	//----- nvinfo : EIATTR_KPARAM_INFO
	.align		4
.L_141:
        /*0018*/ 	.byte	0x04, 0x17
        /*001a*/ 	.short	(.L_143 - .L_142)
.L_142:
        /*001c*/ 	.word	0x00000000
        /*0020*/ 	.short	0x0004
        /*0022*/ 	.short	0x0020
        /*0024*/ 	.byte	0x00, 0xf5, 0x21, 0x00


	//----- nvinfo : EIATTR_KPARAM_INFO
	.align		4
.L_143:
        /*0028*/ 	.byte	0x04, 0x17
        /*002a*/ 	.short	(.L_145 - .L_144)
.L_144:
        /*002c*/ 	.word	0x00000000
        /*0030*/ 	.short	0x0003
        /*0032*/ 	.short	0x0018
        /*0034*/ 	.byte	0x00, 0xf5, 0x21, 0x00


	//----- nvinfo : EIATTR_KPARAM_INFO
	.align		4
.L_145:
        /*0038*/ 	.byte	0x04, 0x17
        /*003a*/ 	.short	(.L_147 - .L_146)
.L_146:
        /*003c*/ 	.word	0x00000000
        /*0040*/ 	.short	0x0002
        /*0042*/ 	.short	0x0010
        /*0044*/ 	.byte	0x00, 0xf5, 0x21, 0x00


	//----- nvinfo : EIATTR_KPARAM_INFO
	.align		4
.L_147:
        /*0048*/ 	.byte	0x04, 0x17
        /*004a*/ 	.short	(.L_149 - .L_148)
.L_148:
        /*004c*/ 	.word	0x00000000
        /*0050*/ 	.short	0x0001
        /*0052*/ 	.short	0x0008
        /*0054*/ 	.byte	0x00, 0xf5, 0x21, 0x00


	//----- nvinfo : EIATTR_KPARAM_INFO
	.align		4
.L_149:
        /*0058*/ 	.byte	0x04, 0x17
        /*005a*/ 	.short	(.L_151 - .L_150)
.L_150:
        /*005c*/ 	.word	0x00000000
        /*0060*/ 	.short	0x0000
        /*0062*/ 	.short	0x0000
        /*0064*/ 	.byte	0x00, 0xf0, 0x11, 0x00


	//----- nvinfo : EIATTR_SPARSE_MMA_MASK
	.align		4
.L_151:
        /*0068*/ 	.byte	0x03, 0x50
        /*006a*/ 	.short	0x0000


	//----- nvinfo : EIATTR_MAXREG_COUNT
	.align		4
        /*006c*/ 	.byte	0x03, 0x1b
        /*006e*/ 	.short	0x00ff


	//----- nvinfo : EIATTR_NUM_BARRIERS
	.align		4
        /*0070*/ 	.byte	0x02, 0x4c
        /*0072*/ 	.byte	0x01
	.zero		1


	//----- nvinfo : EIATTR_MERCURY_ISA_VERSION
	.align		4
        /*0074*/ 	.byte	0x03, 0x5f
        /*0076*/ 	.short	0x0101


	//----- nvinfo : EIATTR_VRC_CTA_INIT_COUNT
	.align		4
        /*0078*/ 	.byte	0x02, 0x4a
	.zero		1
	.zero		1


	//----- nvinfo : EIATTR_EXIT_INSTR_OFFSETS
	.align		4
        /*007c*/ 	.byte	0x04, 0x1c
        /*007e*/ 	.short	(.L_153 - .L_152)


	//   ....[0]....
.L_152:
        /*0080*/ 	.word	0x00000280


	//   ....[1]....
        /*0084*/ 	.word	0x000003c0


	//----- nvinfo : EIATTR_CRS_STACK_SIZE
	.align		4
.L_153:
        /*0088*/ 	.byte	0x04, 0x1e
        /*008a*/ 	.short	(.L_155 - .L_154)
.L_154:
        /*008c*/ 	.word	0x00000000


	//----- nvinfo : EIATTR_CBANK_PARAM_SIZE
	.align		4
.L_155:
        /*0090*/ 	.byte	0x03, 0x19
        /*0092*/ 	.short	0x0030


	//----- nvinfo : EIATTR_PARAM_CBANK
	.align		4
        /*0094*/ 	.byte	0x04, 0x0a
        /*0096*/ 	.short	(.L_157 - .L_156)
	.align		4
.L_156:
        /*0098*/ 	.word	index@(.nv.constant0._Z11set_new_IoniPfS_S_S_Pi)
        /*009c*/ 	.short	0x0380
        /*009e*/ 	.short	0x0030


	//----- nvinfo : EIATTR_SW_WAR
	.align		4
.L_157:
        /*00a0*/ 	.byte	0x04, 0x36
        /*00a2*/ 	.short	(.L_159 - .L_158)
.L_158:
        /*00a4*/ 	.word	0x00000008
.L_159:


//--------------------- .nv.info._Z8set_Qs_rPff   --------------------------
	.section	.nv.info._Z8set_Qs_rPff,"",@"SHT_CUDA_INFO"
	.sectionflags	@""
	.align	4


	//----- nvinfo : EIATTR_CUDA_API_VERSION
	.align		4
        /*0000*/ 	.byte	0x04, 0x37
        /*0002*/ 	.short	(.L_161 - .L_160)
.L_160:
        /*0004*/ 	.word	0x00000082


	//----- nvinfo : EIATTR_KPARAM_INFO
	.align		4
.L_161:
        /*0008*/ 	.byte	0x04, 0x17
        /*000a*/ 	.short	(.L_163 - .L_162)
.L_162:
        /*000c*/ 	.word	0x00000000
        /*0010*/ 	.short	0x0001
        /*0012*/ 	.short	0x0008
        /*0014*/ 	.byte	0x00, 0xf0, 0x11, 0x00


	//----- nvinfo : EIATTR_KPARAM_INFO
	.align		4
.L_163:
        /*0018*/ 	.byte	0x04, 0x17
        /*001a*/ 	.short	(.L_165 - .L_164)
.L_164:
        /*001c*/ 	.word	0x00000000
        /*0020*/ 	.short	0x0000
        /*0022*/ 	.short	0x0000
        /*0024*/ 	.byte	0x00, 0xf5, 0x21, 0x00


	//----- nvinfo : EIATTR_SPARSE_MMA_MASK
	.align		4
.L_165:
        /*0028*/ 	.byte	0x03, 0x50
        /*002a*/ 	.short	0x0000


	//----- nvinfo : EIATTR_MAXREG_COUNT
	.align		4
        /*002c*/ 	.byte	0x03, 0x1b
        /*002e*/ 	.short	0x00ff


	//----- nvinfo : EIATTR_MERCURY_ISA_VERSION
	.align		4
        /*0030*/ 	.byte	0x03, 0x5f
        /*0032*/ 	.short	0x0101


	//----- nvinfo : EIATTR_VRC_CTA_INIT_COUNT
	.align		4
        /*0034*/ 	.byte	0x02, 0x4a
	.zero		1
	.zero		1


	//----- nvinfo : EIATTR_EXIT_INSTR_OFFSETS
	.align		4
        /*0038*/ 	.byte	0x04, 0x1c
        /*003a*/ 	.short	(.L_167 - .L_166)


	//   ....[0]....
.L_166:
        /*003c*/ 	.word	0x00000d00


	//----- nvinfo : EIATTR_CRS_STACK_SIZE
	.align		4
.L_167:
        /*0040*/ 	.byte	0x04, 0x1e
        /*0042*/ 	.short	(.L_169 - .L_168)
.L_168:
        /*0044*/ 	.word	0x00000000


	//----- nvinfo : EIATTR_CBANK_PARAM_SIZE
	.align		4
.L_169:
        /*0048*/ 	.byte	0x03, 0x19
        /*004a*/ 	.short	0x000c


	//----- nvinfo : EIATTR_PARAM_CBANK
	.align		4
        /*004c*/ 	.byte	0x04, 0x0a
        /*004e*/ 	.short	(.L_171 - .L_170)
	.align		4
.L_170:
        /*0050*/ 	.word	index@(.nv.constant0._Z8set_Qs_rPff)
        /*0054*/ 	.short	0x0380
        /*0056*/ 	.short	0x000c


	//----- nvinfo : EIATTR_SW_WAR
	.align		4
.L_171:
        /*0058*/ 	.byte	0x04, 0x36
        /*005a*/ 	.short	(.L_173 - .L_172)
.L_172:
        /*005c*/ 	.word	0x00000008
.L_173:


//--------------------- .nv.info._Z18update_Qs_by_chunkPfii --------------------------
	.section	.nv.info._Z18update_Qs_by_chunkPfii,"",@"SHT_CUDA_INFO"
	.sectionflags	@""
	.align	4


	//----- nvinfo : EIATTR_CUDA_API_VERSION
	.align		4
        /*0000*/ 	.byte	0x04, 0x37
        /*0002*/ 	.short	(.L_175 - .L_174)
.L_174:
        /*0004*/ 	.word	0x00000082


	//----- nvinfo : EIATTR_KPARAM_INFO
	.align		4
.L_175:
        /*0008*/ 	.byte	0x04, 0x17
        /*000a*/ 	.short	(.L_177 - .L_176)
.L_176:
        /*000c*/ 	.word	0x00000000
        /*0010*/ 	.short	0x0002
        /*0012*/ 	.short	0x000c
        /*0014*/ 	.byte	0x00, 0xf0, 0x11, 0x00


	//----- nvinfo : EIATTR_KPARAM_INFO
	.align		4
.L_177:
        /*0018*/ 	.byte	0x04, 0x17
        /*001a*/ 	.short	(.L_179 - .L_178)
.L_178:
        /*001c*/ 	.word	0x00000000
        /*0020*/ 	.short	0x0001
        /*0022*/ 	.short	0x0008
        /*0024*/ 	.byte	0x00, 0xf0, 0x11, 0x00


	//----- nvinfo : EIATTR_KPARAM_INFO
	.align		4
.L_179:
        /*0028*/ 	.byte	0x04, 0x17
        /*002a*/ 	.short	(.L_181 - .L_180)
.L_180:
        /*002c*/ 	.word	0x00000000
        /*0030*/ 	.short	0x0000
        /*0032*/ 	.short	0x0000
        /*0034*/ 	.byte	0x00, 0xf5, 0x21, 0x00


	//----- nvinfo : EIATTR_SPARSE_MMA_MASK
	.align		4
.L_181:
        /*0038*/ 	.byte	0x03, 0x50
        /*003a*/ 	.short	0x0000


	//----- nvinfo : EIATTR_MAXREG_COUNT
	.align		4
        /*003c*/ 	.byte	0x03, 0x1b
        /*003e*/ 	.short	0x00ff


	//----- nvinfo : EIATTR_MERCURY_ISA_VERSION
	.align		4
        /*0040*/ 	.byte	0x03, 0x5f
        /*0042*/ 	.short	0x0101


	//----- nvinfo : EIATTR_VRC_CTA_INIT_COUNT
	.align		4
        /*0044*/ 	.byte	0x02, 0x4a
	.zero		1
	.zero		1


	//----- nvinfo : EIATTR_EXIT_INSTR_OFFSETS
	.align		4
        /*0048*/ 	.byte	0x04, 0x1c
        /*004a*/ 	.short	(.L_183 - .L_182)


	//   ....[0]....
.L_182:
        /*004c*/ 	.word	0x00000d10


	//----- nvinfo : EIATTR_CRS_STACK_SIZE
	.align		4
.L_183:
        /*0050*/ 	.byte	0x04, 0x1e
        /*0052*/ 	.short	(.L_185 - .L_184)
.L_184:
        /*0054*/ 	.word	0x00000000


	//----- nvinfo : EIATTR_CBANK_PARAM_SIZE
	.align		4
.L_185:
        /*0058*/ 	.byte	0x03, 0x19
        /*005a*/ 	.short	0x0010


	//----- nvinfo : EIATTR_PARAM_CBANK
	.align		4
        /*005c*/ 	.byte	0x04, 0x0a
        /*005e*/ 	.short	(.L_187 - .L_186)
	.align		4
.L_186:
        /*0060*/ 	.word	index@(.nv.constant0._Z18update_Qs_by_chunkPfii)
        /*0064*/ 	.short	0x0380
        /*0066*/ 	.short	0x0010


	//----- nvinfo : EIATTR_SW_WAR
	.align		4
.L_187:
        /*0068*/ 	.byte	0x04, 0x36
        /*006a*/ 	.short	(.L_189 - .L_188)
.L_188:
        /*006c*/ 	.word	0x00000008
.L_189:


//--------------------- .nv.info._Z6set_QsPf      --------------------------
	.section	.nv.info._Z6set_QsPf,"",@"SHT_CUDA_INFO"
	.sectionflags	@""
	.align	4


	//----- nvinfo : EIATTR_CUDA_API_VERSION
	.align		4
        /*0000*/ 	.byte	0x04, 0x37
        /*0002*/ 	.short	(.L_191 - .L_190)
.L_190:
        /*0004*/ 	.word	0x00000082


	//----- nvinfo : EIATTR_KPARAM_INFO
	.align		4
.L_191:
        /*0008*/ 	.byte	0x04, 0x17
        /*000a*/ 	.short	(.L_193 - .L_192)
.L_192:
        /*000c*/ 	.word	0x00000000
        /*0010*/ 	.short	0x0000
        /*0012*/ 	.short	0x0000
        /*0014*/ 	.byte	0x00, 0xf5, 0x21, 0x00


	//----- nvinfo : EIATTR_SPARSE_MMA_MASK
	.align		4
.L_193:
        /*0018*/ 	.byte	0x03, 0x50
        /*001a*/ 	.short	0x0000


	//----- nvinfo : EIATTR_MAXREG_COUNT
	.align		4
        /*001c*/ 	.byte	0x03, 0x1b
        /*001e*/ 	.short	0x00ff


	//----- nvinfo : EIATTR_MERCURY_ISA_VERSION
	.align		4
        /*0020*/ 	.byte	0x03, 0x5f
        /*0022*/ 	.short	0x0101


	//----- nvinfo : EIATTR_VRC_CTA_INIT_COUNT
	.align		4
        /*0024*/ 	.byte	0x02, 0x4a
	.zero		1
	.zero		1


	//----- nvinfo : EIATTR_EXIT_INSTR_OFFSETS
	.align		4
        /*0028*/ 	.byte	0x04, 0x1c
        /*002a*/ 	.short	(.L_195 - .L_194)


	//   ....[0]....
.L_194:
        /*002c*/ 	.word	0x00000c90


	//----- nvinfo : EIATTR_CRS_STACK_SIZE
	.align		4
.L_195:
        /*0030*/ 	.byte	0x04, 0x1e
        /*0032*/ 	.short	(.L_197 - .L_196)
.L_196:
        /*0034*/ 	.word	0x00000000


	//----- nvinfo : EIATTR_CBANK_PARAM_SIZE
	.align		4
.L_197:
        /*0038*/ 	.byte	0x03, 0x19
        /*003a*/ 	.short	0x0008


	//----- nvinfo : EIATTR_PARAM_CBANK
	.align		4
        /*003c*/ 	.byte	0x04, 0x0a
        /*003e*/ 	.short	(.L_199 - .L_198)
	.align		4
.L_198:
        /*0040*/ 	.word	index@(.nv.constant0._Z6set_QsPf)
        /*0044*/ 	.short	0x0380
        /*0046*/ 	.short	0x0008


	//----- nvinfo : EIATTR_SW_WAR
	.align		4
.L_199:
        /*0048*/ 	.byte	0x04, 0x36
        /*004a*/ 	.short	(.L_201 - .L_200)
.L_200:
        /*004c*/ 	.word	0x00000008
.L_201:


//--------------------- .nv.callgraph             --------------------------
	.section	.nv.callgraph,"",@"SHT_CUDA_CALLGRAPH"
	.align	4
	.sectionentsize	8
	.align		4
        /*0000*/ 	.word	0x00000000
	.align		4
        /*0004*/ 	.word	0xffffffff
	.align		4
        /*0008*/ 	.word	0x00000000
	.align		4
        /*000c*/ 	.word	0xfffffffe
	.align		4
        /*0010*/ 	.word	0x00000000
	.align		4
        /*0014*/ 	.word	0xfffffffd
	.align		4
        /*0018*/ 	.word	0x00000000
	.align		4
        /*001c*/ 	.word	0xfffffffc


//--------------------- .nv.constant3             --------------------------
	.section	.nv.constant3,"a",@progbits
	.align	4
.nv.constant3:
	.type		dev_ini_ions_xs,@object
	.size		dev_ini_ions_xs,(dev_ini_ions_ys - dev_ini_ions_xs)
dev_ini_ions_xs:
	.zero		20000
	.type		dev_ini_ions_ys,@object
	.size		dev_ini_ions_ys,(.L_1 - dev_ini_ions_ys)
dev_ini_ions_ys:
	.zero		20000
.L_1:


//--------------------- .text._Z11update_Qs_riPfS_S_f --------------------------
	.section	.text._Z11update_Qs_riPfS_S_f,"ax",@progbits
	.align	128
        .global         _Z11update_Qs_riPfS_S_f
        .type           _Z11update_Qs_riPfS_S_f,@function
        .size           _Z11update_Qs_riPfS_S_f,(.L_x_107 - _Z11update_Qs_riPfS_S_f)
        .other          _Z11update_Qs_riPfS_S_f,@"STO_CUDA_ENTRY STV_DEFAULT"
_Z11update_Qs_riPfS_S_f:
.text._Z11update_Qs_riPfS_S_f:
[----:B------:R-:W-:Y:S08]  /*0000*/  LDC R1, c[0x0][0x37c] ;  /* 0x0000df00ff017b82 */ /* 0x000ff00000000800 */
[----:B------:R-:W0:Y:S01]  /*0010*/  LDC R3, c[0x0][0x380] ;  /* 0x0000e000ff037b82 */ /* 0x000e220000000800 */
[----:B------:R-:W1:Y:S07]  /*0020*/  LDCU.64 UR4, c[0x0][0x358] ;  /* 0x00006b00ff0477ac */ /* 0x000e6e0008000a00 */
[----:B------:R-:W0:Y:S08]  /*0030*/  LDC.64 R4, c[0x0][0x390] ;  /* 0x0000e400ff047b82 */ /* 0x000e300000000a00 */
[----:B------:R-:W2:Y:S01]  /*0040*/  LDC.64 R6, c[0x0][0x398] ;  /* 0x0000e600ff067b82 */ /* 0x000ea20000000a00 */
[----:B0-----:R-:W-:-:S06]  /*0050*/  IMAD.WIDE R4, R3, 0x4, R4 ;  /* 0x0000000403047825 */ /* 0x001fcc00078e0204 */
[----:B-1----:R-:W3:Y:S01]  /*0060*/  LDG.E R5, desc[UR4][R4.64] ;  /* 0x0000000404057981 */ /* 0x002ee2000c1e1900 */
[----:B--2---:R-:W-:-:S06]  /*0070*/  IMAD.WIDE R6, R3, 0x4, R6 ;  /* 0x0000000403067825 */ /* 0x004fcc00078e0206 */
[----:B------:R0:W2:Y:S01]  /*0080*/  LDG.E R6, desc[UR4][R6.64] ;  /* 0x0000000406067981 */ /* 0x0000a2000c1e1900 */
[----:B------:R-:W1:Y:S01]  /*0090*/  S2R R3, SR_TID.X ;  /* 0x0000000000037919 */ /* 0x000e620000002100 */
[----:B------:R-:W1:Y:S01]  /*00a0*/  S2R R0, SR_CTAID.X ;  /* 0x0000000000007919 */ /* 0x000e620000002500 */
[----:B------:R-:W1:Y:S02]  /*00b0*/  LDCU UR6, c[0x0][0x360] ;  /* 0x00006c00ff0677ac */ /* 0x000e640008000800 */
[----:B-1----:R-:W-:-:S05]  /*00c0*/  IMAD R3, R0, UR6, R3 ;  /* 0x0000000600037c24 */ /* 0x002fca000f8e0203 */
[----:B------:R-:W-:-:S04]  /*00d0*/  SHF.R.S32.HI R0, RZ, 0x1f, R3 ;  /* 0x0000001fff007819 */ /* 0x000fc80000011403 */
[----:B------:R-:W-:-:S04]  /*00e0*/  LEA.HI R0, R0, R3, RZ, 0xd ;  /* 0x0000000300007211 */ /* 0x000fc800078f68ff */
[----:B------:R-:W-:-:S04]  /*00f0*/  LOP3.LUT R2, R0, 0xffffe000, RZ, 0xc0, !PT ;  /* 0xffffe00000027812 */ /* 0x000fc800078ec0ff */
[----:B------:R-:W-:Y:S02]  /*0100*/  IADD3 R2, PT, PT, R3, -R2, RZ ;  /* 0x8000000203027210 */ /* 0x000fe40007ffe0ff */
[----:B------:R-:W-:Y:S02]  /*0110*/  SHF.R.S32.HI R8, RZ, 0xd, R0 ;  /* 0x0000000dff087819 */ /* 0x000fe40000011400 */
[----:B------:R-:W-:Y:S02]  /*0120*/  I2FP.F32.S32 R0, R2 ;  /* 0x0000000200007245 */ /* 0x000fe40000201400 */
[----:B0-----:R-:W-:Y:S01]  /*0130*/  I2FP.F32.S32 R7, R8 ;  /* 0x0000000800077245 */ /* 0x001fe20000201400 */
[----:B------:R-:W-:Y:S01]  /*0140*/  BSSY.RECONVERGENT B0, `(.L_x_0) ;  /* 0x0000049000007945 */ /* 0x000fe20003800200 */
[----:B------:R-:W-:Y:S02]  /*0150*/  HFMA2 R4, -RZ, RZ, 1.875, 0 ;  /* 0x3f800000ff047431 */ /* 0x000fe400000001ff */
[----:B---3--:R-:W-:-:S05]  /*0160*/  FADD R0, R0, -R5 ;  /* 0x8000000500007221 */ /* 0x008fca0000000000 */
[----:B------:R-:W-:Y:S01]  /*0170*/  FSETP.NEU.AND P0, PT, R0, 1, PT ;  /* 0x3f8000000000780b */ /* 0x000fe20003f0d000 */
[----:B--2---:R-:W-:Y:S01]  /*0180*/  FADD R2, -R6, R7 ;  /* 0x0000000706027221 */ /* 0x004fe20000000100 */
[----:B------:R-:W-:-:S04]  /*0190*/  MOV R5, 0x3f800000 ;  /* 0x3f80000000057802 */ /* 0x000fc80000000f00 */
[----:B------:R-:W-:-:S07]  /*01a0*/  FSETP.NEU.AND P1, PT, R2, 1, PT ;  /* 0x3f8000000200780b */ /* 0x000fce0003f2d000 */
[----:B------:R-:W-:Y:S06]  /*01b0*/  @!P0 BRA `(.L_x_1) ;  /* 0x0000000400048947 */ /* 0x000fec0003800000 */
[----:B------:R-:W-:-:S13]  /*01c0*/  FSETP.NAN.AND P0, PT, |R0|, |R0|, PT ;  /* 0x400000000000720b */ /* 0x000fda0003f08200 */
[----:B------:R-:W-:Y:S01]  /*01d0*/  @P0 FADD R5, R0, 2 ;  /* 0x4000000000050421 */ /* 0x000fe20000000000 */
[----:B------:R-:W-:Y:S06]  /*01e0*/  @P0 BRA `(.L_x_1) ;  /* 0x0000000000f80947 */ /* 0x000fec0003800000 */
[C---:B------:R-:W-:Y:S01]  /*01f0*/  FMUL R5, |R0|.reuse, 16777216 ;  /* 0x4b80000000057820 */ /* 0x040fe20000400200 */
[----:B------:R-:W-:Y:S01]  /*0200*/  FSETP.GEU.AND P0, PT, |R0|, 1.175494350822287508e-38, PT ;  /* 0x008000000000780b */ /* 0x000fe20003f0e200 */
[----:B------:R-:W-:-:S03]  /*0210*/  HFMA2 R11, -RZ, RZ, 0.771484375, 0.21533203125 ;  /* 0x3a2c32e4ff0b7431 */ /* 0x000fc600000001ff */
[----:B------:R-:W-:-:S04]  /*0220*/  FSEL R5, R5, |R0|, !P0 ;  /* 0x4000000005057208 */ /* 0x000fc80004000000 */
[----:B------:R-:W-:-:S04]  /*0230*/  IADD3 R6, PT, PT, R5, -0x3f3504f3, RZ ;  /* 0xc0cafb0d05067810 */ /* 0x000fc80007ffe0ff */
[----:B------:R-:W-:-:S04]  /*0240*/  LOP3.LUT R6, R6, 0xff800000, RZ, 0xc0, !PT ;  /* 0xff80000006067812 */ /* 0x000fc800078ec0ff */
[-C--:B------:R-:W-:Y:S02]  /*0250*/  IADD3 R5, PT, PT, R5, -R6.reuse, RZ ;  /* 0x8000000605057210 */ /* 0x080fe40007ffe0ff */
[----:B------:R-:W-:-:S03]  /*0260*/  I2FP.F32.S32 R6, R6 ;  /* 0x0000000600067245 */ /* 0x000fc60000201400 */
[C---:B------:R-:W-:Y:S01]  /*0270*/  FADD R8, R5.reuse, 1 ;  /* 0x3f80000005087421 */ /* 0x040fe20000000000 */
[----:B------:R-:W-:Y:S01]  /*0280*/  FADD R7, R5, -1 ;  /* 0xbf80000005077421 */ /* 0x000fe20000000000 */
[----:B------:R-:W-:Y:S02]  /*0290*/  FSEL R5, RZ, -24, P0 ;  /* 0xc1c00000ff057808 */ /* 0x000fe40000000000 */
[----:B------:R-:W-:Y:S01]  /*02a0*/  FSETP.NEU.AND P0, PT, |R0|, +INF , PT ;  /* 0x7f8000000000780b */ /* 0x000fe20003f0d200 */
[----:B------:R-:W-:Y:S01]  /*02b0*/  FADD R9, R7, R7 ;  /* 0x0000000707097221 */ /* 0x000fe20000000000 */
[----:B------:R-:W0:Y:S01]  /*02c0*/  MUFU.RCP R8, R8 ;  /* 0x0000000800087308 */ /* 0x000e220000001000 */
[----:B------:R-:W-:Y:S01]  /*02d0*/  FFMA R5, R6, 1.1920928955078125e-07, R5 ;  /* 0x3400000006057823 */ /* 0x000fe20000000005 */
[----:B------:R-:W-:-:S13]  /*02e0*/  FSETP.NEU.AND P0, PT, R0, RZ, P0 ;  /* 0x000000ff0000720b */ /* 0x000fda000070d000 */
[----:B------:R-:W-:Y:S01]  /*02f0*/  @!P0 FADD R0, R0, R0 ;  /* 0x0000000000008221 */ /* 0x000fe20000000000 */
[----:B0-----:R-:W-:-:S04]  /*0300*/  FMUL R10, R8, R9 ;  /* 0x00000009080a7220 */ /* 0x001fc80000400000 */
[----:B------:R-:W-:Y:S01]  /*0310*/  FADD R9, R7, -R10 ;  /* 0x8000000a07097221 */ /* 0x000fe20000000000 */
[CC--:B------:R-:W-:Y:S01]  /*0320*/  FMUL R6, R10.reuse, R10.reuse ;  /* 0x0000000a0a067220 */ /* 0x0c0fe20000400000 */
[----:B------:R-:W-:Y:S02]  /*0330*/  FFMA R14, R10, 1.4426950216293334961, R5 ;  /* 0x3fb8aa3b0a0e7823 */ /* 0x000fe40000000005 */
[----:B------:R-:W-:Y:S01]  /*0340*/  FADD R12, R9, R9 ;  /* 0x00000009090c7221 */ /* 0x000fe20000000000 */
[C---:B------:R-:W-:Y:S01]  /*0350*/  FFMA R9, R6.reuse, R11, 0.0032181653659790754318 ;  /* 0x3b52e7db06097423 */ /* 0x040fe2000000000b */
[----:B------:R-:W-:Y:S02]  /*0360*/  FADD R5, R5, -R14 ;  /* 0x8000000e05057221 */ /* 0x000fe40000000000 */
[----:B------:R-:W-:Y:S01]  /*0370*/  FFMA R7, R7, -R10, R12 ;  /* 0x8000000a07077223 */ /* 0x000fe2000000000c */
[----:B------:R-:W-:Y:S01]  /*0380*/  FFMA R9, R6, R9, 0.018033718690276145935 ;  /* 0x3c93bb7306097423 */ /* 0x000fe20000000009 */
[----:B------:R-:W-:-:S02]  /*0390*/  FFMA R12, R10, 1.4426950216293334961, R5 ;  /* 0x3fb8aa3b0a0c7823 */ /* 0x000fc40000000005 */
[----:B------:R-:W-:Y:S01]  /*03a0*/  FMUL R7, R8, R7 ;  /* 0x0000000708077220 */ /* 0x000fe20000400000 */
[----:B------:R-:W-:-:S03]  /*03b0*/  FFMA R9, R6, R9, 0.12022458761930465698 ;  /* 0x3df6384f06097423 */ /* 0x000fc60000000009 */
[----:B------:R-:W-:Y:S01]  /*03c0*/  FFMA R5, R7, 1.4426950216293334961, R12 ;  /* 0x3fb8aa3b07057823 */ /* 0x000fe2000000000c */
[----:B------:R-:W-:-:S03]  /*03d0*/  FMUL R9, R6, R9 ;  /* 0x0000000906097220 */ /* 0x000fc60000400000 */
[----:B------:R-:W-:Y:S01]  /*03e0*/  FFMA R8, R10, 1.9251366722983220825e-08, R5 ;  /* 0x32a55e340a087823 */ /* 0x000fe20000000005 */
[----:B------:R-:W-:-:S04]  /*03f0*/  FMUL R6, R9, 3 ;  /* 0x4040000009067820 */ /* 0x000fc80000400000 */
[----:B------:R-:W-:Y:S01]  /*0400*/  FFMA R6, R7, R6, R8 ;  /* 0x0000000607067223 */ /* 0x000fe20000000008 */
[----:B------:R-:W-:-:S03]  /*0410*/  MOV R8, 0x391fcb8e ;  /* 0x391fcb8e00087802 */ /* 0x000fc60000000f00 */
[----:B------:R-:W-:-:S04]  /*0420*/  FFMA R9, R10, R9, R6 ;  /* 0x000000090a097223 */ /* 0x000fc80000000006 */
[----:B------:R-:W-:-:S04]  /*0430*/  FADD R5, R14, R9 ;  /* 0x000000090e057221 */ /* 0x000fc80000000000 */
[----:B------:R-:W-:Y:S01]  /*0440*/  FMUL R6, R5, 2 ;  /* 0x4000000005067820 */ /* 0x000fe20000400000 */
[----:B------:R-:W-:-:S03]  /*0450*/  FADD R14, -R14, R5 ;  /* 0x000000050e0e7221 */ /* 0x000fc60000000100 */
[----:B------:R-:W0:Y:S01]  /*0460*/  FRND R7, R6 ;  /* 0x0000000600077307 */ /* 0x000e220000201000 */
[----:B------:R-:W-:Y:S01]  /*0470*/  FADD R14, R9, -R14 ;  /* 0x8000000e090e7221 */ /* 0x000fe20000000000 */
[----:B------:R-:W-:Y:S01]  /*0480*/  FFMA R5, R5, 2, -R6 ;  /* 0x4000000005057823 */ /* 0x000fe20000000806 */
[----:B------:R-:W-:-:S03]  /*0490*/  FSETP.GT.AND P3, PT, |R6|, 152, PT ;  /* 0x431800000600780b */ /* 0x000fc60003f64200 */
[----:B------:R-:W-:Y:S01]  /*04a0*/  FFMA R14, R14, 2, R5 ;  /* 0x400000000e0e7823 */ /* 0x000fe20000000005 */
[----:B0-----:R-:W-:Y:S01]  /*04b0*/  FADD R5, R6, -R7 ;  /* 0x8000000706057221 */ /* 0x001fe20000000000 */
[----:B------:R-:W-:-:S03]  /*04c0*/  FSETP.GT.AND P2, PT, R7, RZ, PT ;  /* 0x000000ff0700720b */ /* 0x000fc60003f44000 */
[----:B------:R-:W-:Y:S01]  /*04d0*/  FADD R5, R5, R14 ;  /* 0x0000000e05057221 */ /* 0x000fe20000000000 */
[----:B------:R-:W-:Y:S02]  /*04e0*/  SEL R7, RZ, 0x83000000, P2 ;  /* 0x83000000ff077807 */ /* 0x000fe40001000000 */
[----:B------:R-:W-:Y:S01]  /*04f0*/  FSETP.GEU.AND P2, PT, R6, RZ, PT ;  /* 0x000000ff0600720b */ /* 0x000fe20003f4e000 */
[----:B------:R-:W-:Y:S01]  /*0500*/  FFMA R8, R5, R8, 0.0013391353422775864601 ;  /* 0x3aaf85ed05087423 */ /* 0x000fe20000000008 */
[----:B------:R-:W-:-:S03]  /*0510*/  IADD3 R9, PT, PT, R7, 0x7f000000, RZ ;  /* 0x7f00000007097810 */ /* 0x000fc60007ffe0ff */
[C---:B------:R-:W-:Y:S02]  /*0520*/  FFMA R10, R5.reuse, R8, 0.0096188392490148544312 ;  /* 0x3c1d9856050a7423 */ /* 0x040fe40000000008 */
[----:B------:R-:W0:Y:S02]  /*0530*/  F2I.NTZ R8, R6 ;  /* 0x0000000600087305 */ /* 0x000e240000203100 */
[----:B------:R-:W-:-:S04]  /*0540*/  FFMA R10, R5, R10, 0.055503588169813156128 ;  /* 0x3d6357bb050a7423 */ /* 0x000fc8000000000a */
[----:B------:R-:W-:-:S04]  /*0550*/  FFMA R10, R5, R10, 0.24022644758224487305 ;  /* 0x3e75fdec050a7423 */ /* 0x000fc8000000000a */
[----:B------:R-:W-:-:S04]  /*0560*/  FFMA R10, R5, R10, 0.69314718246459960938 ;  /* 0x3f317218050a7423 */ /* 0x000fc8000000000a */
[----:B------:R-:W-:Y:S01]  /*0570*/  FFMA R10, R5, R10, 1 ;  /* 0x3f800000050a7423 */ /* 0x000fe2000000000a */
[----:B0-----:R-:W-:Y:S02]  /*0580*/  LEA R8, R8, -R7, 0x17 ;  /* 0x8000000708087211 */ /* 0x001fe400078eb8ff */
[----:B------:R-:W-:Y:S01]  /*0590*/  FSEL R5, RZ, +INF , !P2 ;  /* 0x7f800000ff057808 */ /* 0x000fe20005000000 */
[----:B------:R-:W-:-:S04]  /*05a0*/  FMUL R9, R9, R10 ;  /* 0x0000000a09097220 */ /* 0x000fc80000400000 */
[----:B------:R-:W-:Y:S01]  /*05b0*/  @!P3 FMUL R5, R8, R9 ;  /* 0x000000090805b220 */ /* 0x000fe20000400000 */
[----:B------:R-:W-:-:S07]  /*05c0*/  @!P0 LOP3.LUT R5, R0, 0x7fffffff, RZ, 0xc0, !PT ;  /* 0x7fffffff00058812 */ /* 0x000fce00078ec0ff */
.L_x_1:
[----:B------:R-:W-:Y:S05]  /*05d0*/  BSYNC.RECONVERGENT B0 ;  /* 0x0000000000007941 */ /* 0x000fea0003800200 */
.L_x_0:
[----:B------:R-:W-:Y:S04]  /*05e0*/  BSSY.RECONVERGENT B0, `(.L_x_2) ;  /* 0x0000043000007945 */ /* 0x000fe80003800200 */
[----:B------:R-:W-:Y:S05]  /*05f0*/  @!P1 BRA `(.L_x_3) ;  /* 0x0000000400049947 */ /* 0x000fea0003800000 */
        /* <DEDUP_REMOVED lines=36> */
[----:B------:R-:W-:-:S04]  /*0840*/  FFMA R11, R11, R0, R4 ;  /* 0x000000000b0b7223 */ /* 0x000fc80000000004 */
[----:B------:R-:W-:Y:S01]  /*0850*/  FFMA R8, R9, R8, R11 ;  /* 0x0000000809087223 */ /* 0x000fe2000000000b */
[----:B------:R-:W-:-:S03]  /*0860*/  MOV R9, 0x391fcb8e ;  /* 0x391fcb8e00097802 */ /* 0x000fc60000000f00 */
        /* <DEDUP_REMOVED lines=26> */
.L_x_3:
[----:B------:R-:W-:Y:S05]  /*0a10*/  BSYNC.RECONVERGENT B0 ;  /* 0x0000000000007941 */ /* 0x000fea0003800200 */
.L_x_2:
[----:B------:R-:W-:Y:S01]  /*0a20*/  FADD R5, R4, R5 ;  /* 0x0000000504057221 */ /* 0x000fe20000000000 */
[----:B------:R-:W-:Y:S03]  /*0a30*/  BSSY.RECONVERGENT B0, `(.L_x_4) ;  /* 0x000000c000007945 */ /* 0x000fe60003800200 */
[----:B------:R0:W1:Y:S01]  /*0a40*/  MUFU.RSQ R0, R5 ;  /* 0x0000000500007308 */ /* 0x0000620000001400 */
[----:B------:R-:W-:-:S04]  /*0a50*/  IADD3 R2, PT, PT, R5, -0xd000000, RZ ;  /* 0xf300000005027810 */ /* 0x000fc80007ffe0ff */
[----:B------:R-:W-:-:S13]  /*0a60*/  ISETP.GT.U32.AND P0, PT, R2, 0x727fffff, PT ;  /* 0x727fffff0200780c */ /* 0x000fda0003f04070 */
[----:B01----:R-:W-:Y:S05]  /*0a70*/  @!P0 BRA `(.L_x_5) ;  /* 0x00000000000c8947 */ /* 0x003fea0003800000 */
[----:B------:R-:W-:-:S07]  /*0a80*/  MOV R8, 0xaa0 ;  /* 0x00000aa000087802 */ /* 0x000fce0000000f00 */
[----:B------:R-:W-:Y:S05]  /*0a90*/  CALL.REL.NOINC `($__internal_1_$__cuda_sm20_sqrt_rn_f32_slowpath) ;  /* 0x00000004005c7944 */ /* 0x000fea0003c00000 */
[----:B------:R-:W-:Y:S05]  /*0aa0*/  BRA `(.L_x_6) ;  /* 0x0000000000107947 */ /* 0x000fea0003800000 */
.L_x_5:
[----:B------:R-:W-:Y:S01]  /*0ab0*/  FMUL.FTZ R2, R5, R0 ;  /* 0x0000000005027220 */ /* 0x000fe20000410000 */
[----:B------:R-:W-:-:S03]  /*0ac0*/  FMUL.FTZ R0, R0, 0.5 ;  /* 0x3f00000000007820 */ /* 0x000fc60000410000 */
[----:B------:R-:W-:-:S04]  /*0ad0*/  FFMA R5, -R2, R2, R5 ;  /* 0x0000000202057223 */ /* 0x000fc80000000105 */
[----:B------:R-:W-:-:S07]  /*0ae0*/  FFMA R2, R5, R0, R2 ;  /* 0x0000000005027223 */ /* 0x000fce0000000002 */
.L_x_6:
[----:B------:R-:W-:Y:S05]  /*0af0*/  BSYNC.RECONVERGENT B0 ;  /* 0x0000000000007941 */ /* 0x000fea0003800200 */
.L_x_4:
[----:B------:R-:W0:Y:S02]  /*0b00*/  LDCU UR6, c[0x0][0x3a0] ;  /* 0x00007400ff0677ac */ /* 0x000e240008000800 */
[----:B0-----:R-:W-:-:S13]  /*0b10*/  FSETP.GEU.AND P0, PT, R2, UR6, PT ;  /* 0x0000000602007c0b */ /* 0x001fda000bf0e000 */
[----:B------:R-:W-:Y:S05]  /*0b20*/  @P0 EXIT ;  /* 0x000000000000094d */ /* 0x000fea0003800000 */
[----:B------:R-:W-:-:S13]  /*0b30*/  FSETP.NEU.AND P0, PT, R2, RZ, PT ;  /* 0x000000ff0200720b */ /* 0x000fda0003f0d000 */
[----:B------:R-:W0:Y:S01]  /*0b40*/  @!P0 LDC.64 R4, c[0x0][0x388] ;  /* 0x0000e200ff048b82 */ /* 0x000e220000000a00 */
[----:B------:R-:W-:Y:S01]  /*0b50*/  @!P0 MOV R7, 0x7f800000 ;  /* 0x7f80000000078802 */ /* 0x000fe20000000f00 */
[----:B0-----:R-:W-:-:S05]  /*0b60*/  @!P0 IMAD.WIDE R4, R3, 0x4, R4 ;  /* 0x0000000403048825 */ /* 0x001fca00078e0204 */
[----:B------:R0:W-:Y:S01]  /*0b70*/  @!P0 STG.E desc[UR4][R4.64], R7 ;  /* 0x0000000704008986 */ /* 0x0001e2000c101904 */
[----:B------:R-:W-:Y:S05]  /*0b80*/  @!P0 EXIT ;  /* 0x000000000000894d */ /* 0x000fea0003800000 */
[----:B------:R-:W-:Y:S01]  /*0b90*/  IADD3 R0, PT, PT, R2, 0x1800000, RZ ;  /* 0x0180000002007810 */ /* 0x000fe20007ffe0ff */
[----:B------:R-:W-:Y:S03]  /*0ba0*/  BSSY.RECONVERGENT B0, `(.L_x_7) ;  /* 0x000000b000007945 */ /* 0x000fe60003800200 */
[----:B------:R-:W-:-:S04]  /*0bb0*/  LOP3.LUT R0, R0, 0x7f800000, RZ, 0xc0, !PT ;  /* 0x7f80000000007812 */ /* 0x000fc800078ec0ff */
[----:B------:R-:W-:-:S13]  /*0bc0*/  ISETP.GT.U32.AND P0, PT, R0, 0x1ffffff, PT ;  /* 0x01ffffff0000780c */ /* 0x000fda0003f04070 */
[----:B------:R-:W-:Y:S05]  /*0bd0*/  @P0 BRA `(.L_x_8) ;  /* 0x00000000000c0947 */ /* 0x000fea0003800000 */
[----:B0-----:R-:W-:-:S07]  /*0be0*/  MOV R4, 0xc00 ;  /* 0x00000c0000047802 */ /* 0x001fce0000000f00 */
[----:B------:R-:W-:Y:S05]  /*0bf0*/  CALL.REL.NOINC `($__internal_0_$__cuda_sm20_rcp_rn_f32_slowpath) ;  /* 0x0000000000307944 */ /* 0x000fea0003c00000 */
[----:B------:R-:W-:Y:S05]  /*0c00*/  BRA `(.L_x_9) ;  /* 0x0000000000107947 */ /* 0x000fea0003800000 */
.L_x_8:
[----:B0-----:R-:W0:Y:S02]  /*0c10*/  MUFU.RCP R5, R2 ;  /* 0x0000000200057308 */ /* 0x001e240000001000 */
[----:B0-----:R-:W-:-:S04]  /*0c20*/  FFMA R0, R5, R2, -1 ;  /* 0xbf80000005007423 */ /* 0x001fc80000000002 */
[----:B------:R-:W-:-:S04]  /*0c30*/  FADD.FTZ R0, -R0, -RZ ;  /* 0x800000ff00007221 */ /* 0x000fc80000010100 */
[----:B------:R-:W-:-:S07]  /*0c40*/  FFMA R0, R5, R0, R5 ;  /* 0x0000000005007223 */ /* 0x000fce0000000005 */
.L_x_9:
[----:B------:R-:W-:Y:S05]  /*0c50*/  BSYNC.RECONVERGENT B0 ;  /* 0x0000000000007941 */ /* 0x000fea0003800200 */
.L_x_7:
[----:B------:R-:W0:Y:S02]  /*0c60*/  LDC.64 R4, c[0x0][0x388] ;  /* 0x0000e200ff047b82 */ /* 0x000e240000000a00 */
[----:B0-----:R-:W-:-:S05]  /*0c70*/  IMAD.WIDE R4, R3, 0x4, R4 ;  /* 0x0000000403047825 */ /* 0x001fca00078e0204 */
[----:B------:R-:W2:Y:S02]  /*0c80*/  LDG.E R3, desc[UR4][R4.64] ;  /* 0x0000000404037981 */ /* 0x000ea4000c1e1900 */
[----:B--2---:R-:W-:-:S05]  /*0c90*/  FADD R3, R3, R0 ;  /* 0x0000000003037221 */ /* 0x004fca0000000000 */
[----:B------:R-:W-:Y:S01]  /*0ca0*/  STG.E desc[UR4][R4.64], R3 ;  /* 0x0000000304007986 */ /* 0x000fe2000c101904 */
[----:B------:R-:W-:Y:S05]  /*0cb0*/  EXIT ;  /* 0x000000000000794d */ /* 0x000fea0003800000 */
        .weak           $__internal_0_$__cuda_sm20_rcp_rn_f32_slowpath
        .type           $__internal_0_$__cuda_sm20_rcp_rn_f32_slowpath,@function
        .size           $__internal_0_$__cuda_sm20_rcp_rn_f32_slowpath,($__internal_1_$__cuda_sm20_sqrt_rn_f32_slowpath - $__internal_0_$__cuda_sm20_rcp_rn_f32_slowpath)
$__internal_0_$__cuda_sm20_rcp_rn_f32_slowpath:
[----:B------:R-:W-:Y:S01]  /*0cc0*/  SHF.L.U32 R0, R2, 0x1, RZ ;  /* 0x0000000102007819 */ /* 0x000fe200000006ff */
[----:B------:R-:W-:Y:S03]  /*0cd0*/  BSSY.RECONVERGENT B1, `(.L_x_10) ;  /* 0x0000030000017945 */ /* 0x000fe60003800200 */
[----:B------:R-:W-:-:S04]  /*0ce0*/  SHF.R.U32.HI R9, RZ, 0x18, R0 ;  /* 0x00000018ff097819 */ /* 0x000fc80000011600 */
[----:B------:R-:W-:-:S13]  /*0cf0*/  ISETP.NE.U32.AND P0, PT, R9, RZ, PT ;  /* 0x000000ff0900720c */ /* 0x000fda0003f05070 */
[----:B------:R-:W-:Y:S05]  /*0d00*/  @P0 BRA `(.L_x_11) ;  /* 0x0000000000280947 */ /* 0x000fea0003800000 */
[----:B------:R-:W-:-:S04]  /*0d10*/  SHF.L.U32 R0, R2, 0x1, RZ ;  /* 0x0000000102007819 */ /* 0x000fc800000006ff */
[----:B------:R-:W-:-:S13]  /*0d20*/  ISETP.NE.AND P0, PT, R0, RZ, PT ;  /* 0x000000ff0000720c */ /* 0x000fda0003f05270 */
[----:B------:R-:W-:Y:S01]  /*0d30*/  @P0 FFMA R6, R2, 1.84467440737095516160e+19, RZ ;  /* 0x5f80000002060823 */ /* 0x000fe200000000ff */
[----:B------:R-:W-:Y:S08]  /*0d40*/  @!P0 MUFU.RCP R5, R2 ;  /* 0x0000000200058308 */ /* 0x000ff00000001000 */
[----:B------:R-:W0:Y:S02]  /*0d50*/  @P0 MUFU.RCP R7, R6 ;  /* 0x0000000600070308 */ /* 0x000e240000001000 */
[----:B0-----:R-:W-:-:S04]  /*0d60*/  @P0 FFMA R0, R6, R7, -1 ;  /* 0xbf80000006000423 */ /* 0x001fc80000000007 */
[----:B------:R-:W-:-:S04]  /*0d70*/  @P0 FADD.FTZ R0, -R0, -RZ ;  /* 0x800000ff00000221 */ /* 0x000fc80000010100 */
[----:B------:R-:W-:-:S04]  /*0d80*/  @P0 FFMA R0, R7, R0, R7 ;  /* 0x0000000007000223 */ /* 0x000fc80000000007 */
[----:B------:R-:W-:Y:S01]  /*0d90*/  @P0 FFMA R5, R0, 1.84467440737095516160e+19, RZ ;  /* 0x5f80000000050823 */ /* 0x000fe200000000ff */
[----:B------:R-:W-:Y:S06]  /*0da0*/  BRA `(.L_x_12) ;  /* 0x0000000000887947 */ /* 0x000fec0003800000 */
.L_x_11:
[----:B------:R-:W-:-:S04]  /*0db0*/  IADD3 R11, PT, PT, R9, -0xfd, RZ ;  /* 0xffffff03090b7810 */ /* 0x000fc80007ffe0ff */
[----:B------:R-:W-:-:S13]  /*0dc0*/  ISETP.GT.U32.AND P0, PT, R11, 0x1, PT ;  /* 0x000000010b00780c */ /* 0x000fda0003f04070 */
[----:B------:R-:W-:Y:S05]  /*0dd0*/  @P0 BRA `(.L_x_13) ;  /* 0x0000000000780947 */ /* 0x000fea0003800000 */
[----:B------:R-:W-:Y:S01]  /*0de0*/  LOP3.LUT R0, R2, 0x7fffff, RZ, 0xc0, !PT ;  /* 0x007fffff02007812 */ /* 0x000fe200078ec0ff */
[----:B------:R-:W-:-:S03]  /*0df0*/  HFMA2 R8, -RZ, RZ, 0, 1.78813934326171875e-07 ;  /* 0x00000003ff087431 */ /* 0x000fc600000001ff */
[----:B------:R-:W-:-:S04]  /*0e00*/  LOP3.LUT R0, R0, 0x3f800000, RZ, 0xfc, !PT ;  /* 0x3f80000000007812 */ /* 0x000fc800078efcff */
[----:B------:R-:W0:Y:S01]  /*0e10*/  MUFU.RCP R5, R0 ;  /* 0x0000000000057308 */ /* 0x000e220000001000 */
[----:B------:R-:W-:Y:S01]  /*0e20*/  SHF.L.U32 R8, R8, R11, RZ ;  /* 0x0000000b08087219 */ /* 0x000fe200000006ff */
[----:B0-----:R-:W-:-:S04]  /*0e30*/  FFMA R6, R0, R5, -1 ;  /* 0xbf80000000067423 */ /* 0x001fc80000000005 */
[----:B------:R-:W-:-:S04]  /*0e40*/  FADD.FTZ R6, -R6, -RZ ;  /* 0x800000ff06067221 */ /* 0x000fc80000010100 */
[CCC-:B------:R-:W-:Y:S01]  /*0e50*/  FFMA.RM R7, R5.reuse, R6.reuse, R5.reuse ;  /* 0x0000000605077223 */ /* 0x1c0fe20000004005 */
[----:B------:R-:W-:-:S04]  /*0e60*/  FFMA.RP R6, R5, R6, R5 ;  /* 0x0000000605067223 */ /* 0x000fc80000008005 */
[C---:B------:R-:W-:Y:S02]  /*0e70*/  LOP3.LUT R5, R7.reuse, 0x7fffff, RZ, 0xc0, !PT ;  /* 0x007fffff07057812 */ /* 0x040fe400078ec0ff */
[----:B------:R-:W-:Y:S02]  /*0e80*/  FSETP.NEU.FTZ.AND P0, PT, R7, R6, PT ;  /* 0x000000060700720b */ /* 0x000fe40003f1d000 */
[----:B------:R-:W-:Y:S02]  /*0e90*/  LOP3.LUT R5, R5, 0x800000, RZ, 0xfc, !PT ;  /* 0x0080000005057812 */ /* 0x000fe400078efcff */
[----:B------:R-:W-:Y:S02]  /*0ea0*/  SEL R6, RZ, 0xffffffff, !P0 ;  /* 0xffffffffff067807 */ /* 0x000fe40004000000 */
[----:B------:R-:W-:Y:S02]  /*0eb0*/  LOP3.LUT R8, R8, R5, RZ, 0xc0, !PT ;  /* 0x0000000508087212 */ /* 0x000fe400078ec0ff */
[----:B------:R-:W-:-:S02]  /*0ec0*/  IADD3 R6, PT, PT, -R6, RZ, RZ ;  /* 0x000000ff06067210 */ /* 0x000fc40007ffe1ff */
[-C--:B------:R-:W-:Y:S02]  /*0ed0*/  SHF.R.U32.HI R8, RZ, R11.reuse, R8 ;  /* 0x0000000bff087219 */ /* 0x080fe40000011608 */
[----:B------:R-:W-:Y:S02]  /*0ee0*/  LOP3.LUT P1, RZ, R6, R11, R5, 0xf8, !PT ;  /* 0x0000000b06ff7212 */ /* 0x000fe4000782f805 */
[C---:B------:R-:W-:Y:S02]  /*0ef0*/  LOP3.LUT P0, RZ, R8.reuse, 0x1, RZ, 0xc0, !PT ;  /* 0x0000000108ff7812 */ /* 0x040fe4000780c0ff */
[----:B------:R-:W-:-:S04]  /*0f00*/  LOP3.LUT P2, RZ, R8, 0x2, RZ, 0xc0, !PT ;  /* 0x0000000208ff7812 */ /* 0x000fc8000784c0ff */
[----:B------:R-:W-:Y:S02]  /*0f10*/  PLOP3.LUT P0, PT, P0, P1, P2, 0xe0, 0x0 ;  /* 0x000000000000781c */ /* 0x000fe40000703c20 */
[----:B------:R-:W-:Y:S02]  /*0f20*/  LOP3.LUT P1, RZ, R2, 0x7fffff, RZ, 0xc0, !PT ;  /* 0x007fffff02ff7812 */ /* 0x000fe4000782c0ff */
[----:B------:R-:W-:-:S04]  /*0f30*/  SEL R0, RZ, 0x1, !P0 ;  /* 0x00000001ff007807 */ /* 0x000fc80004000000 */
[----:B------:R-:W-:-:S04]  /*0f40*/  IADD3 R0, PT, PT, -R0, RZ, RZ ;  /* 0x000000ff00007210 */ /* 0x000fc80007ffe1ff */
[----:B------:R-:W-:Y:S02]  /*0f50*/  ISETP.GE.AND P0, PT, R0, RZ, PT ;  /* 0x000000ff0000720c */ /* 0x000fe40003f06270 */
[----:B------:R-:W-:-:S04]  /*0f60*/  IADD3 R0, PT, PT, R9, -0xfc, RZ ;  /* 0xffffff0409007810 */ /* 0x000fc80007ffe0ff */
[----:B------:R-:W-:-:S07]  /*0f70*/  SHF.R.U32.HI R5, RZ, R0, R5 ;  /* 0x00000000ff057219 */ /* 0x000fce0000011605 */
[----:B------:R-:W-:-:S04]  /*0f80*/  @!P0 IADD3 R5, PT, PT, R5, 0x1, RZ ;  /* 0x0000000105058810 */ /* 0x000fc80007ffe0ff */
[----:B------:R-:W-:-:S04]  /*0f90*/  @!P1 SHF.L.U32 R5, R5, 0x1, RZ ;  /* 0x0000000105059819 */ /* 0x000fc800000006ff */
[----:B------:R-:W-:Y:S01]  /*0fa0*/  LOP3.LUT R5, R5, 0x80000000, R2, 0xf8, !PT ;  /* 0x8000000005057812 */ /* 0x000fe200078ef802 */
[----:B------:R-:W-:Y:S06]  /*0fb0*/  BRA `(.L_x_12) ;  /* 0x0000000000047947 */ /* 0x000fec0003800000 */
.L_x_13:
[----:B------:R0:W1:Y:S02]  /*0fc0*/  MUFU.RCP R5, R2 ;  /* 0x0000000200057308 */ /* 0x0000640000001000 */
.L_x_12:
[----:B------:R-:W-:Y:S05]  /*0fd0*/  BSYNC.RECONVERGENT B1 ;  /* 0x0000000000017941 */ /* 0x000fea0003800200 */
.L_x_10:
[----:B-1----:R-:W-:Y:S01]  /*0fe0*/  MOV R0, R5 ;  /* 0x0000000500007202 */ /* 0x002fe20000000f00 */
[----:B------:R-:W-:-:S04]  /*0ff0*/  HFMA2 R5, -RZ, RZ, 0, 0 ;  /* 0x00000000ff057431 */ /* 0x000fc800000001ff */
[----:B0-----:R-:W-:Y:S05]  /*1000*/  RET.REL.NODEC R4 `(_Z11update_Qs_riPfS_S_f) ;  /* 0xffffffec04fc7950 */ /* 0x001fea0003c3ffff */
        .weak           $__internal_1_$__cuda_sm20_sqrt_rn_f32_slowpath
        .type           $__internal_1_$__cuda_sm20_sqrt_rn_f32_slowpath,@function
        .size           $__internal_1_$__cuda_sm20_sqrt_rn_f32_slowpath,(.L_x_107 - $__internal_1_$__cuda_sm20_sqrt_rn_f32_slowpath)
$__internal_1_$__cuda_sm20_sqrt_rn_f32_slowpath:
[----:B------:R-:W-:-:S13]  /*1010*/  LOP3.LUT P0, RZ, R5, 0x7fffffff, RZ, 0xc0, !PT ;  /* 0x7fffffff05ff7812 */ /* 0x000fda000780c0ff */
[----:B------:R-:W-:Y:S01]  /*1020*/  @!P0 MOV R2, R5 ;  /* 0x0000000500028202 */ /* 0x000fe20000000f00 */
[----:B------:R-:W-:Y:S06]  /*1030*/  @!P0 BRA `(.L_x_14) ;  /* 0x0000000000448947 */ /* 0x000fec0003800000 */
[----:B------:R-:W-:Y:S02]  /*1040*/  FSETP.GEU.FTZ.AND P0, PT, R5, RZ, PT ;  /* 0x000000ff0500720b */ /* 0x000fe40003f1e000 */
[----:B------:R-:W-:-:S11]  /*1050*/  MOV R0, R5 ;  /* 0x0000000500007202 */ /* 0x000fd60000000f00 */
[----:B------:R-:W-:Y:S01]  /*1060*/  @!P0 MOV R2, 0x7fffffff ;  /* 0x7fffffff00028802 */ /* 0x000fe20000000f00 */
[----:B------:R-:W-:Y:S06]  /*1070*/  @!P0 BRA `(.L_x_14) ;  /* 0x0000000000348947 */ /* 0x000fec0003800000 */
[----:B------:R-:W-:-:S13]  /*1080*/  FSETP.GTU.FTZ.AND P0, PT, |R0|, +INF , PT ;  /* 0x7f8000000000780b */ /* 0x000fda0003f1c200 */
[----:B------:R-:W-:Y:S01]  /*1090*/  @P0 FADD.FTZ R2, R0, 1 ;  /* 0x3f80000000020421 */ /* 0x000fe20000010000 */
[----:B------:R-:W-:Y:S06]  /*10a0*/  @P0 BRA `(.L_x_14) ;  /* 0x0000000000280947 */ /* 0x000fec0003800000 */
[----:B------:R-:W-:-:S13]  /*10b0*/  FSETP.NEU.FTZ.AND P0, PT, |R0|, +INF , PT ;  /* 0x7f8000000000780b */ /* 0x000fda0003f1d200 */
[----:B------:R-:W-:-:S04]  /*10c0*/  @P0 FFMA R4, R0, 1.84467440737095516160e+19, RZ ;  /* 0x5f80000000040823 */ /* 0x000fc800000000ff */
[----:B------:R-:W0:Y:S02]  /*10d0*/  @P0 MUFU.RSQ R5, R4 ;  /* 0x0000000400050308 */ /* 0x000e240000001400 */
[----:B0-----:R-:W-:Y:S01]  /*10e0*/  @P0 FMUL.FTZ R7, R4, R5 ;  /* 0x0000000504070220 */ /* 0x001fe20000410000 */
[----:B------:R-:W-:-:S03]  /*10f0*/  @P0 FMUL.FTZ R5, R5, 0.5 ;  /* 0x3f00000005050820 */ /* 0x000fc60000410000 */
[----:B------:R-:W-:-:S04]  /*1100*/  @P0 FADD.FTZ R2, -R7, -RZ ;  /* 0x800000ff07020221 */ /* 0x000fc80000010100 */
[----:B------:R-:W-:Y:S01]  /*1110*/  @P0 FFMA R6, R7, R2, R4 ;  /* 0x0000000207060223 */ /* 0x000fe20000000004 */
[----:B------:R-:W-:-:S03]  /*1120*/  @!P0 MOV R2, R0 ;  /* 0x0000000000028202 */ /* 0x000fc60000000f00 */
[----:B------:R-:W-:-:S04]  /*1130*/  @P0 FFMA R5, R6, R5, R7 ;  /* 0x0000000506050223 */ /* 0x000fc80000000007 */
[----:B------:R-:W-:-:S07]  /*1140*/  @P0 FMUL.FTZ R2, R5, 2.3283064365386962891e-10 ;  /* 0x2f80000005020820 */ /* 0x000fce0000410000 */
.L_x_14:
[----:B------:R-:W-:Y:S01]  /*1150*/  HFMA2 R5, -RZ, RZ, 0, 0 ;  /* 0x00000000ff057431 */ /* 0x000fe200000001ff */
[----:B------:R-:W-:-:S04]  /*1160*/  MOV R4, R8 ;  /* 0x0000000800047202 */ /* 0x000fc80000000f00 */
[----:B------:R-:W-:Y:S05]  /*1170*/  RET.REL.NODEC R4 `(_Z11update_Qs_riPfS_S_f) ;  /* 0xffffffec04a07950 */ /* 0x000fea0003c3ffff */
.L_x_15:
[----:B------:R-:W-:-:S00]  /*1180*/  BRA `(.L_x_15) ;  /* 0xfffffffc00fc7947 */ /* 0x000fc0000383ffff */
[----:B------:R-:W-:-:S00]  /*1190*/  NOP ;  /* 0x0000000000007918 */ /* 0x000fc00000000000 */
        /* <DEDUP_REMOVED lines=14> */
.L_x_107:


//--------------------- .text._Z9update_QsiPfS_S_ --------------------------
	.section	.text._Z9update_QsiPfS_S_,"ax",@progbits
	.align	128
        .global         _Z9update_QsiPfS_S_
        .type           _Z9update_QsiPfS_S_,@function
        .size           _Z9update_QsiPfS_S_,(.L_x_109 - _Z9update_QsiPfS_S_)
        .other          _Z9update_QsiPfS_S_,@"STO_CUDA_ENTRY STV_DEFAULT"
_Z9update_QsiPfS_S_:
.text._Z9update_QsiPfS_S_:
        /* <DEDUP_REMOVED lines=93> */
.L_x_17:
[----:B------:R-:W-:Y:S05]  /*05d0*/  BSYNC.RECONVERGENT B0 ;  /* 0x0000000000007941 */ /* 0x000fea0003800200 */
.L_x_16:
        /* <DEDUP_REMOVED lines=67> */
.L_x_19:
[----:B------:R-:W-:Y:S05]  /*0a10*/  BSYNC.RECONVERGENT B0 ;  /* 0x0000000000007941 */ /* 0x000fea0003800200 */
.L_x_18:
[----:B------:R-:W-:Y:S01]  /*0a20*/  FADD R5, R4, R5 ;  /* 0x0000000504057221 */ /* 0x000fe20000000000 */
[----:B------:R-:W-:Y:S03]  /*0a30*/  BSSY.RECONVERGENT B0, `(.L_x_20) ;  /* 0x000000c000007945 */ /* 0x000fe60003800200 */
[----:B------:R0:W1:Y:S01]  /*0a40*/  MUFU.RSQ R0, R5 ;  /* 0x0000000500007308 */ /* 0x0000620000001400 */
[----:B------:R-:W-:-:S04]  /*0a50*/  IADD3 R2, PT, PT, R5, -0xd000000, RZ ;  /* 0xf300000005027810 */ /* 0x000fc80007ffe0ff */
[----:B------:R-:W-:-:S13]  /*0a60*/  ISETP.GT.U32.AND P0, PT, R2, 0x727fffff, PT ;  /* 0x727fffff0200780c */ /* 0x000fda0003f04070 */
[----:B01----:R-:W-:Y:S05]  /*0a70*/  @!P0 BRA `(.L_x_21) ;  /* 0x00000000000c8947 */ /* 0x003fea0003800000 */
[----:B------:R-:W-:-:S07]  /*0a80*/  MOV R8, 0xaa0 ;  /* 0x00000aa000087802 */ /* 0x000fce0000000f00 */
[----:B------:R-:W-:Y:S05]  /*0a90*/  CALL.REL.NOINC `($__internal_3_$__cuda_sm20_sqrt_rn_f32_slowpath) ;  /* 0x0000000400507944 */ /* 0x000fea0003c00000 */
[----:B------:R-:W-:Y:S05]  /*0aa0*/  BRA `(.L_x_22) ;  /* 0x0000000000107947 */ /* 0x000fea0003800000 */
.L_x_21:
[----:B------:R-:W-:Y:S01]  /*0ab0*/  FMUL.FTZ R2, R5, R0 ;  /* 0x0000000005027220 */ /* 0x000fe20000410000 */
[----:B------:R-:W-:-:S03]  /*0ac0*/  FMUL.FTZ R0, R0, 0.5 ;  /* 0x3f00000000007820 */ /* 0x000fc60000410000 */
[----:B------:R-:W-:-:S04]  /*0ad0*/  FFMA R5, -R2, R2, R5 ;  /* 0x0000000202057223 */ /* 0x000fc80000000105 */
[----:B------:R-:W-:-:S07]  /*0ae0*/  FFMA R2, R5, R0, R2 ;  /* 0x0000000005027223 */ /* 0x000fce0000000002 */
.L_x_22:
[----:B------:R-:W-:Y:S05]  /*0af0*/  BSYNC.RECONVERGENT B0 ;  /* 0x0000000000007941 */ /* 0x000fea0003800200 */
.L_x_20:
        /* <DEDUP_REMOVED lines=12> */
[----:B------:R-:W-:Y:S05]  /*0bc0*/  CALL.REL.NOINC `($__internal_2_$__cuda_sm20_rcp_rn_f32_slowpath) ;  /* 0x0000000000307944 */ /* 0x000fea0003c00000 */
[----:B------:R-:W-:Y:S05]  /*0bd0*/  BRA `(.L_x_25) ;  /* 0x0000000000107947 */ /* 0x000fea0003800000 */
.L_x_24:
[----:B0-----:R-:W0:Y:S02]  /*0be0*/  MUFU.RCP R5, R2 ;  /* 0x0000000200057308 */ /* 0x001e240000001000 */
[----:B0-----:R-:W-:-:S04]  /*0bf0*/  FFMA R0, R5, R2, -1 ;  /* 0xbf80000005007423 */ /* 0x001fc80000000002 */
[----:B------:R-:W-:-:S04]  /*0c00*/  FADD.FTZ R0, -R0, -RZ ;  /* 0x800000ff00007221 */ /* 0x000fc80000010100 */
[----:B------:R-:W-:-:S07]  /*0c10*/  FFMA R0, R5, R0, R5 ;  /* 0x0000000005007223 */ /* 0x000fce0000000005 */
.L_x_25:
[----:B------:R-:W-:Y:S05]  /*0c20*/  BSYNC.RECONVERGENT B0 ;  /* 0x0000000000007941 */ /* 0x000fea0003800200 */
.L_x_23:
[----:B------:R-:W0:Y:S02]  /*0c30*/  LDC.64 R4, c[0x0][0x388] ;  /* 0x0000e200ff047b82 */ /* 0x000e240000000a00 */
[----:B0-----:R-:W-:-:S05]  /*0c40*/  IMAD.WIDE R4, R3, 0x4, R4 ;  /* 0x0000000403047825 */ /* 0x001fca00078e0204 */
[----:B------:R-:W2:Y:S02]  /*0c50*/  LDG.E R3, desc[UR4][R4.64] ;  /* 0x0000000404037981 */ /* 0x000ea4000c1e1900 */
[----:B--2---:R-:W-:-:S05]  /*0c60*/  FADD R3, R3, R0 ;  /* 0x0000000003037221 */ /* 0x004fca0000000000 */
[----:B------:R-:W-:Y:S01]  /*0c70*/  STG.E desc[UR4][R4.64], R3 ;  /* 0x0000000304007986 */ /* 0x000fe2000c101904 */
[----:B------:R-:W-:Y:S05]  /*0c80*/  EXIT ;  /* 0x000000000000794d */ /* 0x000fea0003800000 */
        .weak           $__internal_2_$__cuda_sm20_rcp_rn_f32_slowpath
        .type           $__internal_2_$__cuda_sm20_rcp_rn_f32_slowpath,@function
        .size           $__internal_2_$__cuda_sm20_rcp_rn_f32_slowpath,($__internal_3_$__cuda_sm20_sqrt_rn_f32_slowpath - $__internal_2_$__cuda_sm20_rcp_rn_f32_slowpath)
$__internal_2_$__cuda_sm20_rcp_rn_f32_slowpath:
        /* <DEDUP_REMOVED lines=15> */
.L_x_27:
        /* <DEDUP_REMOVED lines=33> */
.L_x_29:
[----:B------:R0:W1:Y:S02]  /*0f90*/  MUFU.RCP R5, R2 ;  /* 0x0000000200057308 */ /* 0x0000640000001000 */
.L_x_28:
[----:B------:R-:W-:Y:S05]  /*0fa0*/  BSYNC.RECONVERGENT B1 ;  /* 0x0000000000017941 */ /* 0x000fea0003800200 */
.L_x_26:
[----:B-1----:R-:W-:Y:S01]  /*0fb0*/  MOV R0, R5 ;  /* 0x0000000500007202 */ /* 0x002fe20000000f00 */
[----:B------:R-:W-:-:S04]  /*0fc0*/  HFMA2 R5, -RZ, RZ, 0, 0 ;  /* 0x00000000ff057431 */ /* 0x000fc800000001ff */
[----:B0-----:R-:W-:Y:S05]  /*0fd0*/  RET.REL.NODEC R4 `(_Z9update_QsiPfS_S_) ;  /* 0xfffffff004087950 */ /* 0x001fea0003c3ffff */
        .weak           $__internal_3_$__cuda_sm20_sqrt_rn_f32_slowpath
        .type           $__internal_3_$__cuda_sm20_sqrt_rn_f32_slowpath,@function
        .size           $__internal_3_$__cuda_sm20_sqrt_rn_f32_slowpath,(.L_x_109 - $__internal_3_$__cuda_sm20_sqrt_rn_f32_slowpath)
$__internal_3_$__cuda_sm20_sqrt_rn_f32_slowpath:
        /* <DEDUP_REMOVED lines=20> */
.L_x_30:
[----:B------:R-:W-:Y:S01]  /*1120*/  HFMA2 R5, -RZ, RZ, 0, 0 ;  /* 0x00000000ff057431 */ /* 0x000fe200000001ff */
[----:B------:R-:W-:-:S04]  /*1130*/  MOV R4, R8 ;  /* 0x0000000800047202 */ /* 0x000fc80000000f00 */
[----:B------:R-:W-:Y:S05]  /*1140*/  RET.REL.NODEC R4 `(_Z9update_QsiPfS_S_) ;  /* 0xffffffec04ac7950 */ /* 0x000fea0003c3ffff */
.L_x_31:
        /* <DEDUP_REMOVED lines=11> */
.L_x_109:


//--------------------- .text._Z11Q_reductionPfS_Pi --------------------------
	.section	.text._Z11Q_reductionPfS_Pi,"ax",@progbits
	.align	128
        .global         _Z11Q_reductionPfS_Pi
        .type           _Z11Q_reductionPfS_Pi,@function
        .size           _Z11Q_reductionPfS_Pi,(.L_x_118 - _Z11Q_reductionPfS_Pi)
        .other          _Z11Q_reductionPfS_Pi,@"STO_CUDA_ENTRY STV_DEFAULT"
_Z11Q_reductionPfS_Pi:
.text._Z11Q_reductionPfS_Pi:
[----:B------:R-:W-:Y:S01]  /*0000*/  LDC R1, c[0x0][0x37c] ;  /* 0x0000df00ff017b82 */ /* 0x000fe20000000800 */
[----:B------:R-:W0:Y:S07]  /*0010*/  S2R R9, SR_TID.X ;  /* 0x0000000000097919 */ /* 0x000e2e0000002100 */
[----:B------:R-:W1:Y:S01]  /*0020*/  LDC.64 R2, c[0x0][0x380] ;  /* 0x0000e000ff027b82 */ /* 0x000e620000000a00 */
[----:B------:R-:W0:Y:S01]  /*0030*/  LDCU UR7, c[0x0][0x360] ;  /* 0x00006c00ff0777ac */ /* 0x000e220008000800 */
[----:B------:R-:W0:Y:S01]  /*0040*/  S2R R11, SR_CTAID.X ;  /* 0x00000000000b7919 */ /* 0x000e220000002500 */
[----:B------:R-:W2:Y:S01]  /*0050*/  LDCU.64 UR8, c[0x0][0x358] ;  /* 0x00006b00ff0877ac */ /* 0x000ea20008000a00 */
[----:B0-----:R-:W-:-:S04]  /*0060*/  IMAD R5, R11, UR7, R9 ;  /* 0x000000070b057c24 */ /* 0x001fc8000f8e0209 */
[----:B-1----:R-:W-:-:S06]  /*0070*/  IMAD.WIDE R2, R5, 0x4, R2 ;  /* 0x0000000405027825 */ /* 0x002fcc00078e0202 */
[----:B--2---:R-:W2:Y:S01]  /*0080*/  LDG.E R2, desc[UR8][R2.64] ;  /* 0x0000000802027981 */ /* 0x004ea2000c1e1900 */
[----:B------:R-:W0:Y:S01]  /*0090*/  S2UR UR5, SR_CgaCtaId ;  /* 0x00000000000579c3 */ /* 0x000e220000008800 */
[----:B------:R-:W-:Y:S01]  /*00a0*/  UMOV UR4, 0x400 ;  /* 0x0000040000047882 */ /* 0x000fe20000000000 */
[----:B------:R-:W-:Y:S02]  /*00b0*/  UISETP.GE.U32.AND UP0, UPT, UR7, 0x2, UPT ;  /* 0x000000020700788c */ /* 0x000fe4000bf06070 */
[----:B0-----:R-:W-:-:S04]  /*00c0*/  ULEA UR4, UR5, UR4, 0x18 ;  /* 0x0000000405047291 */ /* 0x001fc8000f8ec0ff */
[----:B------:R-:W-:Y:S02]  /*00d0*/  ULEA UR6, UR7, UR4, 0x2 ;  /* 0x0000000407067291 */ /* 0x000fe4000f8e10ff */
[----:B------:R-:W-:-:S04]  /*00e0*/  LEA R7, R9, UR4, 0x2 ;  /* 0x0000000409077c11 */ /* 0x000fc8000f8e10ff */
[----:B------:R-:W-:Y:S01]  /*00f0*/  LEA R0, R9, UR6, 0x2 ;  /* 0x0000000609007c11 */ /* 0x000fe2000f8e10ff */
[----:B--2---:R0:W-:Y:S04]  /*0100*/  STS [R7], R2 ;  /* 0x0000000207007388 */ /* 0x0041e80000000800 */
[----:B------:R0:W-:Y:S01]  /*0110*/  STS [R0], R5 ;  /* 0x0000000500007388 */ /* 0x0001e20000000800 */
[----:B------:R-:W-:Y:S06]  /*0120*/  BAR.SYNC.DEFER_BLOCKING 0x0 ;  /* 0x0000000000007b1d */ /* 0x000fec0000010000 */
[----:B------:R-:W-:Y:S05]  /*0130*/  BRA.U !UP0, `(.L_x_32) ;  /* 0x0000000108487547 */ /* 0x000fea000b800000 */
[----:B0-----:R-:W-:-:S07]  /*0140*/  IMAD.U32 R2, RZ, RZ, UR7 ;  /* 0x00000007ff027e24 */ /* 0x001fce000f8e00ff */
.L_x_35:
[--C-:B------:R-:W-:Y:S01]  /*0150*/  IMAD.MOV.U32 R5, RZ, RZ, R2.reuse ;  /* 0x000000ffff057224 */ /* 0x100fe200078e0002 */
[----:B------:R-:W-:Y:S01]  /*0160*/  SHF.R.U32.HI R2, RZ, 0x1, R2 ;  /* 0x00000001ff027819 */ /* 0x000fe20000011602 */
[----:B------:R-:W-:Y:S03]  /*0170*/  BSSY.RECONVERGENT B0, `(.L_x_33) ;  /* 0x000000b000007945 */ /* 0x000fe60003800200 */
[----:B------:R-:W-:-:S13]  /*0180*/  ISETP.GE.U32.AND P0, PT, R9, R2, PT ;  /* 0x000000020900720c */ /* 0x000fda0003f06070 */
[----:B0-----:R-:W-:Y:S05]  /*0190*/  @P0 BRA `(.L_x_34) ;  /* 0x0000000000200947 */ /* 0x001fea0003800000 */
[----:B------:R-:W-:Y:S01]  /*01a0*/  LEA R4, R2, R7, 0x2 ;  /* 0x0000000702047211 */ /* 0x000fe200078e10ff */
[----:B------:R-:W-:Y:S05]  /*01b0*/  LDS R3, [R7] ;  /* 0x0000000007037984 */ /* 0x000fea0000000800 */
[----:B------:R-:W0:Y:S02]  /*01c0*/  LDS R4, [R4] ;  /* 0x0000000004047984 */ /* 0x000e240000000800 */
[----:B0-----:R-:W-:-:S13]  /*01d0*/  FSETP.GT.AND P0, PT, R3, R4, PT ;  /* 0x000000040300720b */ /* 0x001fda0003f04000 */
[----:B------:R-:W-:Y:S01]  /*01e0*/  @P0 IMAD R3, R2, 0x4, R0 ;  /* 0x0000000402030824 */ /* 0x000fe200078e0200 */
[----:B------:R-:W-:Y:S05]  /*01f0*/  @P0 STS [R7], R4 ;  /* 0x0000000407000388 */ /* 0x000fea0000000800 */
[----:B------:R-:W0:Y:S04]  /*0200*/  @P0 LDS R3, [R3] ;  /* 0x0000000003030984 */ /* 0x000e280000000800 */
[----:B0-----:R0:W-:Y:S02]  /*0210*/  @P0 STS [R0], R3 ;  /* 0x0000000300000388 */ /* 0x0011e40000000800 */
.L_x_34:
[----:B------:R-:W-:Y:S05]  /*0220*/  BSYNC.RECONVERGENT B0 ;  /* 0x0000000000007941 */ /* 0x000fea0003800200 */
.L_x_33:
[----:B------:R-:W-:Y:S01]  /*0230*/  BAR.SYNC.DEFER_BLOCKING 0x0 ;  /* 0x0000000000007b1d */ /* 0x000fe20000010000 */
[----:B------:R-:W-:-:S13]  /*0240*/  ISETP.GT.U32.AND P0, PT, R5, 0x3, PT ;  /* 0x000000030500780c */ /* 0x000fda0003f04070 */
[----:B------:R-:W-:Y:S05]  /*0250*/  @P0 BRA `(.L_x_35) ;  /* 0xfffffffc00bc0947 */ /* 0x000fea000383ffff */
.L_x_32:
[----:B------:R-:W-:-:S13]  /*0260*/  ISETP.NE.AND P0, PT, R9, RZ, PT ;  /* 0x000000ff0900720c */ /* 0x000fda0003f05270 */
[----:B------:R-:W-:Y:S05]  /*0270*/  @P0 EXIT ;  /* 0x000000000000094d */ /* 0x000fea0003800000 */
[----:B------:R-:W1:Y:S01]  /*0280*/  S2UR UR5, SR_CgaCtaId ;  /* 0x00000000000579c3 */ /* 0x000e620000008800 */
[----:B------:R-:W-:Y:S01]  /*0290*/  UMOV UR4, 0x400 ;  /* 0x0000040000047882 */ /* 0x000fe20000000000 */
[----:B------:R-:W-:Y:S06]  /*02a0*/  LDS R9, [UR6] ;  /* 0x00000006ff097984 */ /* 0x000fec0008000800 */
[----:B0-----:R-:W0:Y:S08]  /*02b0*/  LDC.64 R2, c[0x0][0x388] ;  /* 0x0000e200ff027b82 */ /* 0x001e300000000a00 */
[----:B------:R-:W2:Y:S01]  /*02c0*/  LDC.64 R4, c[0x0][0x390] ;  /* 0x0000e400ff047b82 */ /* 0x000ea20000000a00 */
[----:B-1----:R-:W-:Y:S01]  /*02d0*/  ULEA UR4, UR5, UR4, 0x18 ;  /* 0x0000000405047291 */ /* 0x002fe2000f8ec0ff */
[----:B0-----:R-:W-:-:S08]  /*02e0*/  IMAD.WIDE.U32 R2, R11, 0x4, R2 ;  /* 0x000000040b027825 */ /* 0x001fd000078e0002 */
[----:B------:R-:W0:Y:S01]  /*02f0*/  LDS R7, [UR4] ;  /* 0x00000004ff077984 */ /* 0x000e220008000800 */
[----:B--2---:R-:W-:-:S03]  /*0300*/  IMAD.WIDE.U32 R4, R11, 0x4, R4 ;  /* 0x000000040b047825 */ /* 0x004fc600078e0004 */
[----:B0-----:R-:W-:Y:S04]  /*0310*/  STG.E desc[UR8][R2.64], R7 ;  /* 0x0000000702007986 */ /* 0x001fe8000c101908 */
[----:B------:R-:W-:Y:S01]  /*0320*/  STG.E desc[UR8][R4.64], R9 ;  /* 0x0000000904007986 */ /* 0x000fe2000c101908 */
[----:B------:R-:W-:Y:S05]  /*0330*/  EXIT ;  /* 0x000000000000794d */ /* 0x000fea0003800000 */
.L_x_36:
        /* <DEDUP_REMOVED lines=12> */
.L_x_118:


//--------------------- .text._Z17partial_reductionPfPi --------------------------
	.section	.text._Z17partial_reductionPfPi,"ax",@progbits
	.align	128
        .global         _Z17partial_reductionPfPi
        .type           _Z17partial_reductionPfPi,@function
        .size           _Z17partial_reductionPfPi,(.L_x_119 - _Z17partial_reductionPfPi)
        .other          _Z17partial_reductionPfPi,@"STO_CUDA_ENTRY STV_DEFAULT"
_Z17partial_reductionPfPi:
.text._Z17partial_reductionPfPi:
[----:B------:R-:W-:Y:S01]  /*0000*/  LDC R1, c[0x0][0x37c] ;  /* 0x0000df00ff017b82 */ /* 0x000fe20000000800 */
[----:B------:R-:W0:Y:S07]  /*0010*/  S2R R11, SR_TID.X ;  /* 0x00000000000b7919 */ /* 0x000e2e0000002100 */
[----:B------:R-:W1:Y:S01]  /*0020*/  LDC.64 R2, c[0x0][0x380] ;  /* 0x0000e000ff027b82 */ /* 0x000e620000000a00 */
[----:B------:R-:W0:Y:S01]  /*0030*/  LDCU UR7, c[0x0][0x360] ;  /* 0x00006c00ff0777ac */ /* 0x000e220008000800 */
[----:B------:R-:W0:Y:S01]  /*0040*/  S2R R0, SR_CTAID.X ;  /* 0x0000000000007919 */ /* 0x000e220000002500 */
[----:B------:R-:W2:Y:S05]  /*0050*/  LDCU.64 UR8, c[0x0][0x358] ;  /* 0x00006b00ff0877ac */ /* 0x000eaa0008000a00 */
[----:B------:R-:W3:Y:S01]  /*0060*/  LDC.64 R4, c[0x0][0x388] ;  /* 0x0000e200ff047b82 */ /* 0x000ee20000000a00 */
[----:B0-----:R-:W-:-:S04]  /*0070*/  IMAD R7, R0, UR7, R11 ;  /* 0x0000000700077c24 */ /* 0x001fc8000f8e020b */
[----:B-1----:R-:W-:-:S04]  /*0080*/  IMAD.WIDE R2, R7, 0x4, R2 ;  /* 0x0000000407027825 */ /* 0x002fc800078e0202 */
[----:B---3--:R-:W-:Y:S02]  /*0090*/  IMAD.WIDE R4, R7, 0x4, R4 ;  /* 0x0000000407047825 */ /* 0x008fe400078e0204 */
[----:B--2---:R-:W2:Y:S04]  /*00a0*/  LDG.E R2, desc[UR8][R2.64] ;  /* 0x0000000802027981 */ /* 0x004ea8000c1e1900 */
[----:B------:R-:W3:Y:S01]  /*00b0*/  LDG.E R4, desc[UR8][R4.64] ;  /* 0x0000000804047981 */ /* 0x000ee2000c1e1900 */
        /* <DEDUP_REMOVED lines=8> */
[----:B---3--:R0:W-:Y:S01]  /*0140*/  STS [R9], R4 ;  /* 0x0000000409007388 */ /* 0x0081e20000000800 */
[----:B------:R-:W-:Y:S06]  /*0150*/  BAR.SYNC.DEFER_BLOCKING 0x0 ;  /* 0x0000000000007b1d */ /* 0x000fec0000010000 */
[----:B------:R-:W-:Y:S05]  /*0160*/  BRA.U !UP0, `(.L_x_37) ;  /* 0x0000000108487547 */ /* 0x000fea000b800000 */
[----:B0-----:R-:W-:-:S07]  /*0170*/  IMAD.U32 R2, RZ, RZ, UR7 ;  /* 0x00000007ff027e24 */ /* 0x001fce000f8e00ff */
.L_x_40:
        /* <DEDUP_REMOVED lines=10> */
[----:B------:R-:W-:Y:S04]  /*0220*/  @P0 STS [R7], R4 ;  /* 0x0000000407000388 */ /* 0x000fe80000000800 */
[----:B------:R-:W0:Y:S04]  /*0230*/  @P0 LDS R6, [R3] ;  /* 0x0000000003060984 */ /* 0x000e280000000800 */
[----:B0-----:R0:W-:Y:S02]  /*0240*/  @P0 STS [R9], R6 ;  /* 0x0000000609000388 */ /* 0x0011e40000000800 */
.L_x_39:
[----:B------:R-:W-:Y:S05]  /*0250*/  BSYNC.RECONVERGENT B0 ;  /* 0x0000000000007941 */ /* 0x000fea0003800200 */
.L_x_38:
[----:B------:R-:W-:Y:S01]  /*0260*/  BAR.SYNC.DEFER_BLOCKING 0x0 ;  /* 0x0000000000007b1d */ /* 0x000fe20000010000 */
[----:B------:R-:W-:-:S13]  /*0270*/  ISETP.GT.U32.AND P0, PT, R5, 0x3, PT ;  /* 0x000000030500780c */ /* 0x000fda0003f04070 */
[----:B------:R-:W-:Y:S05]  /*0280*/  @P0 BRA `(.L_x_40) ;  /* 0xfffffffc00bc0947 */ /* 0x000fea000383ffff */
.L_x_37:
[----:B------:R-:W-:-:S13]  /*0290*/  ISETP.NE.AND P0, PT, R11, RZ, PT ;  /* 0x000000ff0b00720c */ /* 0x000fda0003f05270 */
[----:B------:R-:W-:Y:S05]  /*02a0*/  @P0 EXIT ;  /* 0x000000000000094d */ /* 0x000fea0003800000 */
[----:B------:R-:W1:Y:S01]  /*02b0*/  S2UR UR5, SR_CgaCtaId ;  /* 0x00000000000579c3 */ /* 0x000e620000008800 */
[----:B------:R-:W-:Y:S01]  /*02c0*/  UMOV UR4, 0x400 ;  /* 0x0000040000047882 */ /* 0x000fe20000000000 */
[----:B0-----:R-:W-:Y:S06]  /*02d0*/  LDS R9, [UR6] ;  /* 0x00000006ff097984 */ /* 0x001fec0008000800 */
[----:B------:R-:W0:Y:S08]  /*02e0*/  LDC.64 R2, c[0x0][0x380] ;  /* 0x0000e000ff027b82 */ /* 0x000e300000000a00 */
        /* <DEDUP_REMOVED lines=8> */
.L_x_41:
        /* <DEDUP_REMOVED lines=9> */
.L_x_119:


//--------------------- .text._Z11set_new_IoniPfS_S_S_Pi --------------------------
	.section	.text._Z11set_new_IoniPfS_S_S_Pi,"ax",@progbits
	.align	128
        .global         _Z11set_new_IoniPfS_S_S_Pi
        .type           _Z11set_new_IoniPfS_S_S_Pi,@function
        .size           _Z11set_new_IoniPfS_S_S_Pi,(.L_x_120 - _Z11set_new_IoniPfS_S_S_Pi)
        .other          _Z11set_new_IoniPfS_S_S_Pi,@"STO_CUDA_ENTRY STV_DEFAULT"
_Z11set_new_IoniPfS_S_S_Pi:
.text._Z11set_new_IoniPfS_S_S_Pi:
[----:B------:R-:W-:Y:S01]  /*0000*/  LDC R1, c[0x0][0x37c] ;  /* 0x0000df00ff017b82 */ /* 0x000fe20000000800 */
[----:B------:R-:W0:Y:S07]  /*0010*/  S2R R11, SR_TID.X ;  /* 0x00000000000b7919 */ /* 0x000e2e0000002100 */
[----:B------:R-:W0:Y:S01]  /*0020*/  LDC.64 R2, c[0x0][0x3a0] ;  /* 0x0000e800ff027b82 */ /* 0x000e220000000a00 */
[----:B------:R-:W1:Y:S07]  /*0030*/  LDCU.64 UR6, c[0x0][0x358] ;  /* 0x00006b00ff0677ac */ /* 0x000e6e0008000a00 */
[----:B------:R-:W2:Y:S01]  /*0040*/  LDC.64 R4, c[0x0][0x3a8] ;  /* 0x0000ea00ff047b82 */ /* 0x000ea20000000a00 */
[----:B0-----:R-:W-:-:S04]  /*0050*/  IMAD.WIDE.U32 R2, R11, 0x4, R2 ;  /* 0x000000040b027825 */ /* 0x001fc800078e0002 */
[----:B--2---:R-:W-:Y:S02]  /*0060*/  IMAD.WIDE.U32 R4, R11, 0x4, R4 ;  /* 0x000000040b047825 */ /* 0x004fe400078e0004 */
[----:B-1----:R-:W2:Y:S04]  /*0070*/  LDG.E R2, desc[UR6][R2.64] ;  /* 0x0000000602027981 */ /* 0x002ea8000c1e1900 */
[----:B------:R-:W3:Y:S01]  /*0080*/  LDG.E R4, desc[UR6][R4.64] ;  /* 0x0000000604047981 */ /* 0x000ee2000c1e1900 */
[----:B------:R-:W0:Y:S01]  /*0090*/  S2UR UR5, SR_CgaCtaId ;  /* 0x00000000000579c3 */ /* 0x000e220000008800 */
[----:B------:R-:W1:Y:S01]  /*00a0*/  LDCU UR8, c[0x0][0x360] ;  /* 0x00006c00ff0877ac */ /* 0x000e620008000800 */
[----:B------:R-:W-:Y:S01]  /*00b0*/  UMOV UR4, 0x400 ;  /* 0x0000040000047882 */ /* 0x000fe20000000000 */
[----:B-1----:R-:W-:-:S02]  /*00c0*/  UISETP.GE.U32.AND UP0, UPT, UR8, 0x2, UPT ;  /* 0x000000020800788c */ /* 0x002fc4000bf06070 */
        /* <DEDUP_REMOVED lines=8> */
[----:B------:R-:W-:-:S07]  /*0150*/  IMAD.U32 R0, RZ, RZ, UR8 ;  /* 0x00000008ff007e24 */ /* 0x000fce000f8e00ff */
.L_x_45:
[--C-:B0-----:R-:W-:Y:S01]  /*0160*/  IMAD.MOV.U32 R4, RZ, RZ, R0.reuse ;  /* 0x000000ffff047224 */ /* 0x101fe200078e0000 */
[----:B------:R-:W-:Y:S01]  /*0170*/  SHF.R.U32.HI R0, RZ, 0x1, R0 ;  /* 0x00000001ff007819 */ /* 0x000fe20000011600 */
[----:B------:R-:W-:Y:S03]  /*0180*/  BSSY.RECONVERGENT B0, `(.L_x_43) ;  /* 0x000000b000007945 */ /* 0x000fe60003800200 */
[----:B------:R-:W-:-:S13]  /*0190*/  ISETP.GE.U32.AND P0, PT, R11, R0, PT ;  /* 0x000000000b00720c */ /* 0x000fda0003f06070 */
[----:B------:R-:W-:Y:S05]  /*01a0*/  @P0 BRA `(.L_x_44) ;  /* 0x0000000000200947 */ /* 0x000fea0003800000 */
[----:B------:R-:W-:Y:S01]  /*01b0*/  IMAD R3, R0, 0x4, R7 ;  /* 0x0000000400037824 */ /* 0x000fe200078e0207 */
[----:B------:R-:W-:Y:S05]  /*01c0*/  LDS R2, [R7] ;  /* 0x0000000007027984 */ /* 0x000fea0000000800 */
[----:B------:R-:W0:Y:S02]  /*01d0*/  LDS R3, [R3] ;  /* 0x0000000003037984 */ /* 0x000e240000000800 */
[----:B0-----:R-:W-:-:S13]  /*01e0*/  FSETP.GT.AND P0, PT, R2, R3, PT ;  /* 0x000000030200720b */ /* 0x001fda0003f04000 */
[----:B------:R-:W-:Y:S01]  /*01f0*/  @P0 IMAD R2, R0, 0x4, R9 ;  /* 0x0000000400020824 */ /* 0x000fe200078e0209 */
[----:B------:R-:W-:Y:S05]  /*0200*/  @P0 STS [R7], R3 ;  /* 0x0000000307000388 */ /* 0x000fea0000000800 */
[----:B------:R-:W0:Y:S04]  /*0210*/  @P0 LDS R2, [R2] ;  /* 0x0000000002020984 */ /* 0x000e280000000800 */
[----:B0-----:R0:W-:Y:S02]  /*0220*/  @P0 STS [R9], R2 ;  /* 0x0000000209000388 */ /* 0x0011e40000000800 */
.L_x_44:
[----:B------:R-:W-:Y:S05]  /*0230*/  BSYNC.RECONVERGENT B0 ;  /* 0x0000000000007941 */ /* 0x000fea0003800200 */
.L_x_43:
[----:B------:R-:W-:Y:S01]  /*0240*/  BAR.SYNC.DEFER_BLOCKING 0x0 ;  /* 0x0000000000007b1d */ /* 0x000fe20000010000 */
[----:B------:R-:W-:-:S13]  /*0250*/  ISETP.GT.U32.AND P0, PT, R4, 0x3, PT ;  /* 0x000000030400780c */ /* 0x000fda0003f04070 */
[----:B------:R-:W-:Y:S05]  /*0260*/  @P0 BRA `(.L_x_45) ;  /* 0xfffffffc00bc0947 */ /* 0x000fea000383ffff */
.L_x_42:
[----:B------:R-:W-:-:S13]  /*0270*/  ISETP.NE.AND P0, PT, R11, RZ, PT ;  /* 0x000000ff0b00720c */ /* 0x000fda0003f05270 */
[----:B------:R-:W-:Y:S05]  /*0280*/  @P0 EXIT ;  /* 0x000000000000094d */ /* 0x000fea0003800000 */
[----:B0-----:R-:W0:Y:S01]  /*0290*/  LDS R9, [UR5] ;  /* 0x00000005ff097984 */ /* 0x001e220008000800 */
[----:B------:R-:W1:Y:S01]  /*02a0*/  LDC.64 R6, c[0x0][0x388] ;  /* 0x0000e200ff067b82 */ /* 0x000e620000000a00 */
[----:B------:R-:W-:-:S07]  /*02b0*/  IMAD.MOV.U32 R13, RZ, RZ, 0x7f800000 ;  /* 0x7f800000ff0d7424 */ /* 0x000fce00078e00ff */
[----:B------:R-:W2:Y:S08]  /*02c0*/  LDC R11, c[0x0][0x380] ;  /* 0x0000e000ff0b7b82 */ /* 0x000eb00000000800 */
[----:B------:R-:W2:Y:S08]  /*02d0*/  LDC.64 R2, c[0x0][0x390] ;  /* 0x0000e400ff027b82 */ /* 0x000eb00000000a00 */
[----:B------:R-:W3:Y:S01]  /*02e0*/  LDC.64 R4, c[0x0][0x398] ;  /* 0x0000e600ff047b82 */ /* 0x000ee20000000a00 */
[----:B0-----:R-:W-:Y:S01]  /*02f0*/  SHF.R.S32.HI R0, RZ, 0x1f, R9 ;  /* 0x0000001fff007819 */ /* 0x001fe20000011409 */
[----:B-1----:R-:W-:-:S03]  /*0300*/  IMAD.WIDE R6, R9, 0x4, R6 ;  /* 0x0000000409067825 */ /* 0x002fc600078e0206 */
[----:B------:R-:W-:Y:S01]  /*0310*/  LEA.HI R0, R0, R9, RZ, 0xd ;  /* 0x0000000900007211 */ /* 0x000fe200078f68ff */
[----:B--2---:R-:W-:-:S03]  /*0320*/  IMAD.WIDE R2, R11, 0x4, R2 ;  /* 0x000000040b027825 */ /* 0x004fc600078e0202 */
[----:B------:R-:W-:Y:S01]  /*0330*/  LOP3.LUT R8, R0, 0xffffe000, RZ, 0xc0, !PT ;  /* 0xffffe00000087812 */ /* 0x000fe200078ec0ff */
[----:B---3--:R-:W-:Y:S01]  /*0340*/  IMAD.WIDE R4, R11, 0x4, R4 ;  /* 0x000000040b047825 */ /* 0x008fe200078e0204 */
[----:B------:R-:W-:-:S03]  /*0350*/  SHF.R.S32.HI R0, RZ, 0xd, R0 ;  /* 0x0000000dff007819 */ /* 0x000fc60000011400 */
[----:B------:R-:W-:Y:S01]  /*0360*/  IMAD.IADD R8, R9, 0x1, -R8 ;  /* 0x0000000109087824 */ /* 0x000fe200078e0a08 */
[----:B------:R-:W-:-:S04]  /*0370*/  I2FP.F32.S32 R11, R0 ;  /* 0x00000000000b7245 */ /* 0x000fc80000201400 */
[----:B------:R-:W-:-:S05]  /*0380*/  I2FP.F32.S32 R9, R8 ;  /* 0x0000000800097245 */ /* 0x000fca0000201400 */
[----:B------:R-:W-:Y:S04]  /*0390*/  STG.E desc[UR6][R2.64], R9 ;  /* 0x0000000902007986 */ /* 0x000fe8000c101906 */
[----:B------:R-:W-:Y:S04]  /*03a0*/  STG.E desc[UR6][R4.64], R11 ;  /* 0x0000000b04007986 */ /* 0x000fe8000c101906 */
[----:B------:R-:W-:Y:S01]  /*03b0*/  STG.E desc[UR6][R6.64], R13 ;  /* 0x0000000d06007986 */ /* 0x000fe2000c101906 */
[----:B------:R-:W-:Y:S05]  /*03c0*/  EXIT ;  /* 0x000000000000794d */ /* 0x000fea0003800000 */
.L_x_46:
        /* <DEDUP_REMOVED lines=11> */
.L_x_120:


//--------------------- .text._Z8set_Qs_rPff      --------------------------
	.section	.text._Z8set_Qs_rPff,"ax",@progbits
	.align	128
        .global         _Z8set_Qs_rPff
        .type           _Z8set_Qs_rPff,@function
        .size           _Z8set_Qs_rPff,(.L_x_111 - _Z8set_Qs_rPff)
        .other          _Z8set_Qs_rPff,@"STO_CUDA_ENTRY STV_DEFAULT"
_Z8set_Qs_rPff:
.text._Z8set_Qs_rPff:
[----:B------:R-:W-:Y:S01]  /*0000*/  LDC R1, c[0x0][0x37c] ;  /* 0x0000df00ff017b82 */ /* 0x000fe20000000800 */
[----:B------:R-:W0:Y:S01]  /*0010*/  S2R R3, SR_TID.X ;  /* 0x0000000000037919 */ /* 0x000e220000002100 */
[----:B------:R-:W0:Y:S01]  /*0020*/  LDCU UR4, c[0x0][0x360] ;  /* 0x00006c00ff0477ac */ /* 0x000e220008000800 */
[----:B------:R-:W-:Y:S01]  /*0030*/  HFMA2 R4, -RZ, RZ, 0, 0 ;  /* 0x00000000ff047431 */ /* 0x000fe200000001ff */
[----:B------:R-:W-:Y:S01]  /*0040*/  BSSY.RECONVERGENT B0, `(.L_x_47) ;  /* 0x00000c7000007945 */ /* 0x000fe20003800200 */
[----:B------:R-:W0:Y:S01]  /*0050*/  S2R R0, SR_CTAID.X ;  /* 0x0000000000007919 */ /* 0x000e220000002500 */
[----:B------:R-:W-:Y:S01]  /*0060*/  MOV R10, RZ ;  /* 0x000000ff000a7202 */ /* 0x000fe20000000f00 */
[----:B------:R-:W1:Y:S01]  /*0070*/  LDCU UR6, c[0x0][0x388] ;  /* 0x00007100ff0677ac */ /* 0x000e620008000800 */
[----:B0-----:R-:W-:Y:S01]  /*0080*/  IMAD R3, R0, UR4, R3 ;  /* 0x0000000400037c24 */ /* 0x001fe2000f8e0203 */
[----:B------:R-:W0:Y:S04]  /*0090*/  LDCU.64 UR4, c[0x0][0x358] ;  /* 0x00006b00ff0477ac */ /* 0x000e280008000a00 */
[----:B------:R-:W-:-:S04]  /*00a0*/  SHF.R.S32.HI R0, RZ, 0x1f, R3 ;  /* 0x0000001fff007819 */ /* 0x000fc80000011403 */
[----:B------:R-:W-:-:S04]  /*00b0*/  LEA.HI R0, R0, R3, RZ, 0xd ;  /* 0x0000000300007211 */ /* 0x000fc800078f68ff */
[----:B------:R-:W-:Y:S02]  /*00c0*/  LOP3.LUT R2, R0, 0xffffe000, RZ, 0xc0, !PT ;  /* 0xffffe00000027812 */ /* 0x000fe400078ec0ff */
[----:B------:R-:W-:Y:S02]  /*00d0*/  SHF.R.S32.HI R5, RZ, 0xd, R0 ;  /* 0x0000000dff057819 */ /* 0x000fe40000011400 */
[----:B------:R-:W-:Y:S02]  /*00e0*/  IADD3 R2, PT, PT, R3, -R2, RZ ;  /* 0x8000000203027210 */ /* 0x000fe40007ffe0ff */
[----:B------:R-:W-:Y:S02]  /*00f0*/  I2FP.F32.S32 R5, R5 ;  /* 0x0000000500057245 */ /* 0x000fe40000201400 */
[----:B01----:R-:W-:-:S07]  /*0100*/  I2FP.F32.S32 R6, R2 ;  /* 0x0000000200067245 */ /* 0x003fce0000201400 */
.L_x_61:
[----:B------:R-:W-:Y:S01]  /*0110*/  SHF.L.U32 R8, R10, 0x2, RZ ;  /* 0x000000020a087819 */ /* 0x000fe200000006ff */
[----:B------:R-:W-:Y:S01]  /*0120*/  BSSY.RECONVERGENT B1, `(.L_x_48) ;  /* 0x000004b000017945 */ /* 0x000fe20003800200 */
[----:B------:R-:W-:Y:S02]  /*0130*/  MOV R2, 0x3f800000 ;  /* 0x3f80000000027802 */ /* 0x000fe40000000f00 */
[----:B------:R-:W0:Y:S01]  /*0140*/  LDC R7, c[0x3][R8] ;  /* 0x00c0000008077b82 */ /* 0x000e220000000800 */
[----:B------:R-:W-:-:S07]  /*0150*/  MOV R9, 0x3f800000 ;  /* 0x3f80000000097802 */ /* 0x000fce0000000f00 */
[----:B------:R-:W1:Y:S01]  /*0160*/  LDC R0, c[0x3][R8+0x4e20] ;  /* 0x00d3880008007b82 */ /* 0x000e620000000800 */
[----:B0-----:R-:W-:-:S05]  /*0170*/  FADD R7, R6, -R7 ;  /* 0x8000000706077221 */ /* 0x001fca0000000000 */
[----:B------:R-:W-:Y:S01]  /*0180*/  FSETP.NEU.AND P0, PT, R7, 1, PT ;  /* 0x3f8000000700780b */ /* 0x000fe20003f0d000 */
[----:B-1----:R-:W-:-:S05]  /*0190*/  FADD R0, R5, -R0 ;  /* 0x8000000005007221 */ /* 0x002fca0000000000 */
        /* <DEDUP_REMOVED lines=8> */
[----:B------:R-:W-:Y:S02]  /*0220*/  FSEL R8, R8, |R7|, !P0 ;  /* 0x4000000708087208 */ /* 0x000fe40004000000 */
[----:B------:R-:W-:Y:S02]  /*0230*/  FSEL R12, RZ, -24, P0 ;  /* 0xc1c00000ff0c7808 */ /* 0x000fe40000000000 */
[----:B------:R-:W-:Y:S02]  /*0240*/  IADD3 R9, PT, PT, R8, -0x3f3504f3, RZ ;  /* 0xc0cafb0d08097810 */ /* 0x000fe40007ffe0ff */
[----:B------:R-:W-:Y:S02]  /*0250*/  FSETP.NEU.AND P0, PT, |R7|, +INF , PT ;  /* 0x7f8000000700780b */ /* 0x000fe40003f0d200 */
[----:B------:R-:W-:Y:S02]  /*0260*/  LOP3.LUT R9, R9, 0xff800000, RZ, 0xc0, !PT ;  /* 0xff80000009097812 */ /* 0x000fe400078ec0ff */
[----:B------:R-:W-:-:S02]  /*0270*/  FSETP.NEU.AND P0, PT, R7, RZ, P0 ;  /* 0x000000ff0700720b */ /* 0x000fc4000070d000 */
[-C--:B------:R-:W-:Y:S02]  /*0280*/  IADD3 R8, PT, PT, R8, -R9.reuse, RZ ;  /* 0x8000000908087210 */ /* 0x080fe40007ffe0ff */
[----:B------:R-:W-:-:S03]  /*0290*/  I2FP.F32.S32 R9, R9 ;  /* 0x0000000900097245 */ /* 0x000fc60000201400 */
[C---:B------:R-:W-:Y:S01]  /*02a0*/  FADD R14, R8.reuse, 1 ;  /* 0x3f800000080e7421 */ /* 0x040fe20000000000 */
[----:B------:R-:W-:-:S04]  /*02b0*/  FADD R13, R8, -1 ;  /* 0xbf800000080d7421 */ /* 0x000fc80000000000 */
[----:B------:R-:W-:Y:S01]  /*02c0*/  FADD R11, R13, R13 ;  /* 0x0000000d0d0b7221 */ /* 0x000fe20000000000 */
[----:B------:R-:W0:Y:S01]  /*02d0*/  MUFU.RCP R14, R14 ;  /* 0x0000000e000e7308 */ /* 0x000e220000001000 */
[----:B------:R-:W-:Y:S02]  /*02e0*/  @!P0 FADD R7, R7, R7 ;  /* 0x0000000707078221 */ /* 0x000fe40000000000 */
[----:B0-----:R-:W-:Y:S01]  /*02f0*/  FMUL R8, R14, R11 ;  /* 0x0000000b0e087220 */ /* 0x001fe20000400000 */
[----:B------:R-:W-:-:S03]  /*0300*/  FFMA R11, R9, 1.1920928955078125e-07, R12 ;  /* 0x34000000090b7823 */ /* 0x000fc6000000000c */
        /* <DEDUP_REMOVED lines=25> */
[----:B------:R-:W-:Y:S02]  /*04a0*/  FFMA R9, R9, 2, R8 ;  /* 0x4000000009097823 */ /* 0x000fe40000000008 */
[----:B------:R-:W1:Y:S01]  /*04b0*/  F2I.NTZ R12, R11 ;  /* 0x0000000b000c7305 */ /* 0x000e620000203100 */
[----:B0-----:R-:W-:Y:S01]  /*04c0*/  FADD R8, R11, -R14 ;  /* 0x8000000e0b087221 */ /* 0x001fe20000000000 */
[----:B------:R-:W-:-:S03]  /*04d0*/  FSETP.GT.AND P2, PT, R14, RZ, PT ;  /* 0x000000ff0e00720b */ /* 0x000fc60003f44000 */
[----:B------:R-:W-:-:S04]  /*04e0*/  FADD R8, R8, R9 ;  /* 0x0000000908087221 */ /* 0x000fc80000000000 */
[----:B------:R-:W-:-:S04]  /*04f0*/  FFMA R9, R8, R13, 0.0013391353422775864601 ;  /* 0x3aaf85ed08097423 */ /* 0x000fc8000000000d */
[----:B------:R-:W-:-:S04]  /*0500*/  FFMA R9, R8, R9, 0.0096188392490148544312 ;  /* 0x3c1d985608097423 */ /* 0x000fc80000000009 */
[----:B------:R-:W-:-:S04]  /*0510*/  FFMA R9, R8, R9, 0.055503588169813156128 ;  /* 0x3d6357bb08097423 */ /* 0x000fc80000000009 */
[C---:B------:R-:W-:Y:S01]  /*0520*/  FFMA R13, R8.reuse, R9, 0.24022644758224487305 ;  /* 0x3e75fdec080d7423 */ /* 0x040fe20000000009 */
[----:B------:R-:W-:Y:S02]  /*0530*/  SEL R9, RZ, 0x83000000, P2 ;  /* 0x83000000ff097807 */ /* 0x000fe40001000000 */
[----:B------:R-:W-:Y:S01]  /*0540*/  FSETP.GEU.AND P2, PT, R11, RZ, PT ;  /* 0x000000ff0b00720b */ /* 0x000fe20003f4e000 */
[----:B------:R-:W-:Y:S01]  /*0550*/  FFMA R15, R8, R13, 0.69314718246459960938 ;  /* 0x3f317218080f7423 */ /* 0x000fe2000000000d */
[----:B------:R-:W-:Y:S02]  /*0560*/  IADD3 R13, PT, PT, R9, 0x7f000000, RZ ;  /* 0x7f000000090d7810 */ /* 0x000fe40007ffe0ff */
[----:B-1----:R-:W-:Y:S01]  /*0570*/  LEA R12, R12, -R9, 0x17 ;  /* 0x800000090c0c7211 */ /* 0x002fe200078eb8ff */
[----:B------:R-:W-:Y:S01]  /*0580*/  FFMA R8, R8, R15, 1 ;  /* 0x3f80000008087423 */ /* 0x000fe2000000000f */
[----:B------:R-:W-:-:S03]  /*0590*/  FSEL R9, RZ, +INF , !P2 ;  /* 0x7f800000ff097808 */ /* 0x000fc60005000000 */
[----:B------:R-:W-:-:S04]  /*05a0*/  FMUL R13, R13, R8 ;  /* 0x000000080d0d7220 */ /* 0x000fc80000400000 */
[----:B------:R-:W-:Y:S01]  /*05b0*/  @!P3 FMUL R9, R12, R13 ;  /* 0x0000000d0c09b220 */ /* 0x000fe20000400000 */
[----:B------:R-:W-:-:S07]  /*05c0*/  @!P0 LOP3.LUT R9, R7, 0x7fffffff, RZ, 0xc0, !PT ;  /* 0x7fffffff07098812 */ /* 0x000fce00078ec0ff */
.L_x_49:
[----:B------:R-:W-:Y:S05]  /*05d0*/  BSYNC.RECONVERGENT B1 ;  /* 0x0000000000017941 */ /* 0x000fea0003800200 */
.L_x_48:
        /* <DEDUP_REMOVED lines=39> */
[----:B------:R-:W-:-:S04]  /*0850*/  FFMA R11, R7, R14, R11 ;  /* 0x0000000e070b7223 */ /* 0x000fc8000000000b */
[----:B------:R-:W-:-:S04]  /*0860*/  FADD R7, R2, R11 ;  /* 0x0000000b02077221 */ /* 0x000fc80000000000 */
[----:B------:R-:W-:Y:S01]  /*0870*/  FMUL R8, R7, 2 ;  /* 0x4000000007087820 */ /* 0x000fe20000400000 */
[----:B------:R-:W-:-:S03]  /*0880*/  FADD R2, -R2, R7 ;  /* 0x0000000702027221 */ /* 0x000fc60000000100 */
[----:B------:R-:W0:Y:S01]  /*0890*/  FRND R13, R8 ;  /* 0x00000008000d7307 */ /* 0x000e220000201000 */
[----:B------:R-:W-:Y:S01]  /*08a0*/  FADD R2, R11, -R2 ;  /* 0x800000020b027221 */ /* 0x000fe20000000000 */
[----:B------:R-:W-:Y:S01]  /*08b0*/  FFMA R7, R7, 2, -R8 ;  /* 0x4000000007077823 */ /* 0x000fe20000000808 */
[----:B------:R-:W-:Y:S02]  /*08c0*/  MOV R11, 0x391fcb8e ;  /* 0x391fcb8e000b7802 */ /* 0x000fe40000000f00 */
[----:B------:R-:W-:Y:S01]  /*08d0*/  FSETP.GT.AND P2, PT, |R8|, 152, PT ;  /* 0x431800000800780b */ /* 0x000fe20003f44200 */
        /* <DEDUP_REMOVED lines=8> */
[----:B------:R-:W-:Y:S01]  /*0960*/  FFMA R11, R2, R7, 0.24022644758224487305 ;  /* 0x3e75fdec020b7423 */ /* 0x000fe20000000007 */
        /* <DEDUP_REMOVED lines=10> */
.L_x_51:
[----:B------:R-:W-:Y:S05]  /*0a10*/  BSYNC.RECONVERGENT B1 ;  /* 0x0000000000017941 */ /* 0x000fea0003800200 */
.L_x_50:
[----:B------:R-:W-:Y:S01]  /*0a20*/  FADD R9, R2, R9 ;  /* 0x0000000902097221 */ /* 0x000fe20000000000 */
[----:B------:R-:W-:Y:S03]  /*0a30*/  BSSY.RECONVERGENT B1, `(.L_x_52) ;  /* 0x000000d000017945 */ /* 0x000fe60003800200 */
[----:B------:R0:W1:Y:S01]  /*0a40*/  MUFU.RSQ R2, R9 ;  /* 0x0000000900027308 */ /* 0x0000620000001400 */
[----:B------:R-:W-:-:S04]  /*0a50*/  IADD3 R0, PT, PT, R9, -0xd000000, RZ ;  /* 0xf300000009007810 */ /* 0x000fc80007ffe0ff */
[----:B------:R-:W-:-:S13]  /*0a60*/  ISETP.GT.U32.AND P0, PT, R0, 0x727fffff, PT ;  /* 0x727fffff0000780c */ /* 0x000fda0003f04070 */
[----:B01----:R-:W-:Y:S05]  /*0a70*/  @!P0 BRA `(.L_x_53) ;  /* 0x0000000000108947 */ /* 0x003fea0003800000 */
[----:B------:R-:W-:-:S07]  /*0a80*/  MOV R12, 0xaa0 ;  /* 0x00000aa0000c7802 */ /* 0x000fce0000000f00 */
[----:B------:R-:W-:Y:S05]  /*0a90*/  CALL.REL.NOINC `($__internal_5_$__cuda_sm20_sqrt_rn_f32_slowpath) ;  /* 0x00000004006c7944 */ /* 0x000fea0003c00000 */
[----:B------:R-:W-:Y:S01]  /*0aa0*/  MOV R0, R2 ;  /* 0x0000000200007202 */ /* 0x000fe20000000f00 */
[----:B------:R-:W-:Y:S06]  /*0ab0*/  BRA `(.L_x_54) ;  /* 0x0000000000107947 */ /* 0x000fec0003800000 */
.L_x_53:
[----:B------:R-:W-:Y:S01]  /*0ac0*/  FMUL.FTZ R0, R9, R2 ;  /* 0x0000000209007220 */ /* 0x000fe20000410000 */
[----:B------:R-:W-:-:S03]  /*0ad0*/  FMUL.FTZ R2, R2, 0.5 ;  /* 0x3f00000002027820 */ /* 0x000fc60000410000 */
[----:B------:R-:W-:-:S04]  /*0ae0*/  FFMA R7, -R0, R0, R9 ;  /* 0x0000000000077223 */ /* 0x000fc80000000109 */
[----:B------:R-:W-:-:S07]  /*0af0*/  FFMA R0, R7, R2, R0 ;  /* 0x0000000207007223 */ /* 0x000fce0000000000 */
.L_x_54:
[----:B------:R-:W-:Y:S05]  /*0b00*/  BSYNC.RECONVERGENT B1 ;  /* 0x0000000000017941 */ /* 0x000fea0003800200 */
.L_x_52:
[----:B------:R-:W-:Y:S01]  /*0b10*/  FSETP.GEU.AND P0, PT, R0, UR6, PT ;  /* 0x0000000600007c0b */ /* 0x000fe2000bf0e000 */
[----:B------:R-:W-:-:S12]  /*0b20*/  BSSY.RELIABLE B1, `(.L_x_55) ;  /* 0x0000014000017945 */ /* 0x000fd80003800100 */
[----:B------:R-:W-:Y:S05]  /*0b30*/  @P0 BRA `(.L_x_56) ;  /* 0x0000000000480947 */ /* 0x000fea0003800000 */
[----:B------:R-:W-:Y:S02]  /*0b40*/  FSETP.NEU.AND P0, PT, R0, RZ, PT ;  /* 0x000000ff0000720b */ /* 0x000fe40003f0d000 */
[----:B------:R-:W-:-:S11]  /*0b50*/  MOV R7, 0x7f800000 ;  /* 0x7f80000000077802 */ /* 0x000fd60000000f00 */
[----:B------:R-:W-:Y:S05]  /*0b60*/  @!P0 BREAK.RELIABLE B1 ;  /* 0x0000000000018942 */ /* 0x000fea0003800100 */
[----:B------:R-:W-:Y:S05]  /*0b70*/  @!P0 BRA `(.L_x_57) ;  /* 0x00000000004c8947 */ /* 0x000fea0003800000 */
[----:B------:R-:W-:Y:S01]  /*0b80*/  IADD3 R2, PT, PT, R0, 0x1800000, RZ ;  /* 0x0180000000027810 */ /* 0x000fe20007ffe0ff */
[----:B------:R-:W-:Y:S03]  /*0b90*/  BSSY.RECONVERGENT B2, `(.L_x_58) ;  /* 0x000000b000027945 */ /* 0x000fe60003800200 */
[----:B------:R-:W-:-:S04]  /*0ba0*/  LOP3.LUT R2, R2, 0x7f800000, RZ, 0xc0, !PT ;  /* 0x7f80000002027812 */ /* 0x000fc800078ec0ff */
[----:B------:R-:W-:-:S13]  /*0bb0*/  ISETP.GT.U32.AND P0, PT, R2, 0x1ffffff, PT ;  /* 0x01ffffff0200780c */ /* 0x000fda0003f04070 */
[----:B------:R-:W-:Y:S05]  /*0bc0*/  @P0 BRA `(.L_x_59) ;  /* 0x00000000000c0947 */ /* 0x000fea0003800000 */
[----:B------:R-:W-:-:S07]  /*0bd0*/  MOV R8, 0xbf0 ;  /* 0x00000bf000087802 */ /* 0x000fce0000000f00 */
[----:B------:R-:W-:Y:S05]  /*0be0*/  CALL.REL.NOINC `($__internal_4_$__cuda_sm20_rcp_rn_f32_slowpath) ;  /* 0x0000000000487944 */ /* 0x000fea0003c00000 */
[----:B------:R-:W-:Y:S05]  /*0bf0*/  BRA `(.L_x_60) ;  /* 0x0000000000107947 */ /* 0x000fea0003800000 */
.L_x_59:
[----:B------:R-:W0:Y:S02]  /*0c00*/  MUFU.RCP R7, R0 ;  /* 0x0000000000077308 */ /* 0x000e240000001000 */
[----:B0-----:R-:W-:-:S04]  /*0c10*/  FFMA R2, R7, R0, -1 ;  /* 0xbf80000007027423 */ /* 0x001fc80000000000 */
[----:B------:R-:W-:-:S04]  /*0c20*/  FADD.FTZ R2, -R2, -RZ ;  /* 0x800000ff02027221 */ /* 0x000fc80000010100 */
[----:B------:R-:W-:-:S07]  /*0c30*/  FFMA R7, R7, R2, R7 ;  /* 0x0000000207077223 */ /* 0x000fce0000000007 */
.L_x_60:
[----:B------:R-:W-:Y:S05]  /*0c40*/  BSYNC.RECONVERGENT B2 ;  /* 0x0000000000027941 */ /* 0x000fea0003800200 */
.L_x_58:
[----:B------:R-:W-:-:S07]  /*0c50*/  FADD R4, R4, R7 ;  /* 0x0000000704047221 */ /* 0x000fce0000000000 */
.L_x_56:
[----:B------:R-:W-:Y:S05]  /*0c60*/  BSYNC.RELIABLE B1 ;  /* 0x0000000000017941 */ /* 0x000fea0003800100 */
.L_x_55:
[----:B------:R-:W-:-:S04]  /*0c70*/  IADD3 R10, PT, PT, R10, 0x1, RZ ;  /* 0x000000010a0a7810 */ /* 0x000fc80007ffe0ff */
[----:B------:R-:W-:-:S13]  /*0c80*/  ISETP.NE.AND P0, PT, R10, 0x1388, PT ;  /* 0x000013880a00780c */ /* 0x000fda0003f05270 */
[----:B------:R-:W-:Y:S05]  /*0c90*/  @P0 BRA `(.L_x_61) ;  /* 0xfffffff4001c0947 */ /* 0x000fea000383ffff */
[----:B------:R-:W-:-:S07]  /*0ca0*/  MOV R7, R4 ;  /* 0x0000000400077202 */ /* 0x000fce0000000f00 */
.L_x_57:
[----:B------:R-:W-:Y:S05]  /*0cb0*/  BSYNC.RECONVERGENT B0 ;  /* 0x0000000000007941 */ /* 0x000fea0003800200 */
.L_x_47:
[----:B------:R-:W-:Y:S05]  /*0cc0*/  WARPSYNC.ALL ;  /* 0x0000000000007948 */ /* 0x000fea0003800000 */
[----:B------:R-:W0:Y:S02]  /*0cd0*/  LDC.64 R4, c[0x0][0x380] ;  /* 0x0000e000ff047b82 */ /* 0x000e240000000a00 */
[----:B0-----:R-:W-:-:S05]  /*0ce0*/  IMAD.WIDE R2, R3, 0x4, R4 ;  /* 0x0000000403027825 */ /* 0x001fca00078e0204 */
[----:B------:R-:W-:Y:S01]  /*0cf0*/  STG.E desc[UR4][R2.64], R7 ;  /* 0x0000000702007986 */ /* 0x000fe2000c101904 */
[----:B------:R-:W-:Y:S05]  /*0d00*/  EXIT ;  /* 0x000000000000794d */ /* 0x000fea0003800000 */
        .weak           $__internal_4_$__cuda_sm20_rcp_rn_f32_slowpath
        .type           $__internal_4_$__cuda_sm20_rcp_rn_f32_slowpath,@function
        .size           $__internal_4_$__cuda_sm20_rcp_rn_f32_slowpath,($__internal_5_$__cuda_sm20_sqrt_rn_f32_slowpath - $__internal_4_$__cuda_sm20_rcp_rn_f32_slowpath)
$__internal_4_$__cuda_sm20_rcp_rn_f32_slowpath:
        /* <DEDUP_REMOVED lines=15> */
.L_x_63:
        /* <DEDUP_REMOVED lines=33> */
.L_x_65:
[----:B------:R0:W1:Y:S02]  /*1010*/  MUFU.RCP R7, R0 ;  /* 0x0000000000077308 */ /* 0x0000640000001000 */
.L_x_64:
[----:B------:R-:W-:Y:S05]  /*1020*/  BSYNC.RECONVERGENT B3 ;  /* 0x0000000000037941 */ /* 0x000fea0003800200 */
.L_x_62:
[----:B------:R-:W-:-:S04]  /*1030*/  MOV R9, 0x0 ;  /* 0x0000000000097802 */ /* 0x000fc80000000f00 */
[----:B01----:R-:W-:Y:S05]  /*1040*/  RET.REL.NODEC R8 `(_Z8set_Qs_rPff) ;  /* 0xffffffec08ec7950 */ /* 0x003fea0003c3ffff */
        .weak           $__internal_5_$__cuda_sm20_sqrt_rn_f32_slowpath
        .type           $__internal_5_$__cuda_sm20_sqrt_rn_f32_slowpath,@function
        .size           $__internal_5_$__cuda_sm20_sqrt_rn_f32_slowpath,(.L_x_111 - $__internal_5_$__cuda_sm20_sqrt_rn_f32_slowpath)
$__internal_5_$__cuda_sm20_sqrt_rn_f32_slowpath:
        /* <DEDUP_REMOVED lines=14> */
[----:B------:R-:W-:Y:S01]  /*1130*/  @P0 FMUL.FTZ R11, R2, 0.5 ;  /* 0x3f000000020b0820 */ /* 0x000fe20000410000 */
[----:B------:R-:W-:Y:S02]  /*1140*/  @!P0 MOV R2, R0 ;  /* 0x0000000000028202 */ /* 0x000fe40000000f00 */
[----:B------:R-:W-:-:S04]  /*1150*/  @P0 FADD.FTZ R9, -R8, -RZ ;  /* 0x800000ff08090221 */ /* 0x000fc80000010100 */
[----:B------:R-:W-:-:S04]  /*1160*/  @P0 FFMA R9, R8, R9, R7 ;  /* 0x0000000908090223 */ /* 0x000fc80000000007 */
[----:B------:R-:W-:-:S04]  /*1170*/  @P0 FFMA R9, R9, R11, R8 ;  /* 0x0000000b09090223 */ /* 0x000fc80000000008 */
[----:B------:R-:W-:-:S07]  /*1180*/  @P0 FMUL.FTZ R2, R9, 2.3283064365386962891e-10 ;  /* 0x2f80000009020820 */ /* 0x000fce0000410000 */
.L_x_66:
[----:B------:R-:W-:Y:S01]  /*1190*/  HFMA2 R9, -RZ, RZ, 0, 0 ;  /* 0x00000000ff097431 */ /* 0x000fe200000001ff */
[----:B------:R-:W-:-:S04]  /*11a0*/  MOV R8, R12 ;  /* 0x0000000c00087202 */ /* 0x000fc80000000f00 */
[----:B------:R-:W-:Y:S05]  /*11b0*/  RET.REL.NODEC R8 `(_Z8set_Qs_rPff) ;  /* 0xffffffec08907950 */ /* 0x000fea0003c3ffff */
.L_x_67:
        /* <DEDUP_REMOVED lines=12> */
.L_x_111:


//--------------------- .text._Z18update_Qs_by_chunkPfii --------------------------
	.section	.text._Z18update_Qs_by_chunkPfii,"ax",@progbits
	.align	128
        .global         _Z18update_Qs_by_chunkPfii
        .type           _Z18update_Qs_by_chunkPfii,@function
        .size           _Z18update_Qs_by_chunkPfii,(.L_x_113 - _Z18update_Qs_by_chunkPfii)
        .other          _Z18update_Qs_by_chunkPfii,@"STO_CUDA_ENTRY STV_DEFAULT"
_Z18update_Qs_by_chunkPfii:
.text._Z18update_Qs_by_chunkPfii:
[----:B------:R-:W-:Y:S01]  /*0000*/  LDC R1, c[0x0][0x37c] ;  /* 0x0000df00ff017b82 */ /* 0x000fe20000000800 */
[----:B------:R-:W0:Y:S01]  /*0010*/  S2R R3, SR_TID.X ;  /* 0x0000000000037919 */ /* 0x000e220000002100 */
[----:B------:R-:W1:Y:S01]  /*0020*/  LDCU.64 UR4, c[0x0][0x388] ;  /* 0x00007100ff0477ac */ /* 0x000e620008000a00 */
[----:B------:R-:W0:Y:S01]  /*0030*/  S2R R0, SR_CTAID.X ;  /* 0x0000000000007919 */ /* 0x000e220000002500 */
[----:B------:R-:W0:Y:S01]  /*0040*/  LDCU UR8, c[0x0][0x360] ;  /* 0x00006c00ff0877ac */ /* 0x000e220008000800 */
[----:B------:R-:W2:Y:S01]  /*0050*/  LDCU.64 UR6, c[0x0][0x358] ;  /* 0x00006b00ff0677ac */ /* 0x000ea20008000a00 */
[----:B-1----:R-:W-:Y:S01]  /*0060*/  UISETP.GE.AND UP0, UPT, UR5, 0x1, UPT ;  /* 0x000000010500788c */ /* 0x002fe2000bf06270 */
[----:B0-----:R-:W-:Y:S02]  /*0070*/  IMAD R3, R0, UR8, R3 ;  /* 0x0000000800037c24 */ /* 0x001fe4000f8e0203 */
[----:B------:R-:W-:-:S06]  /*0080*/  HFMA2 R0, -RZ, RZ, 0, 0 ;  /* 0x00000000ff007431 */ /* 0x000fcc00000001ff */
[----:B--2---:R-:W-:Y:S05]  /*0090*/  BRA.U !UP0, `(.L_x_68) ;  /* 0x0000000d08087547 */ /* 0x004fea000b800000 */
[----:B------:R-:W-:Y:S01]  /*00a0*/  SHF.R.S32.HI R0, RZ, 0x1f, R3 ;  /* 0x0000001fff007819 */ /* 0x000fe20000011403 */
[----:B------:R-:W-:Y:S01]  /*00b0*/  UIMAD UR4, UR5, UR4, URZ ;  /* 0x00000004050472a4 */ /* 0x000fe2000f8e02ff */
[----:B------:R-:W-:Y:S01]  /*00c0*/  BSSY.RECONVERGENT B0, `(.L_x_68) ;  /* 0x00000bf000007945 */ /* 0x000fe20003800200 */
[----:B------:R-:W-:Y:S02]  /*00d0*/  MOV R6, RZ ;  /* 0x000000ff00067202 */ /* 0x000fe40000000f00 */
[----:B------:R-:W-:Y:S02]  /*00e0*/  LEA.HI R0, R0, R3, RZ, 0xd ;  /* 0x0000000300007211 */ /* 0x000fe400078f68ff */
[----:B------:R-:W-:Y:S02]  /*00f0*/  MOV R4, UR4 ;  /* 0x0000000400047c02 */ /* 0x000fe40008000f00 */
[----:B------:R-:W-:Y:S02]  /*0100*/  LOP3.LUT R2, R0, 0xffffe000, RZ, 0xc0, !PT ;  /* 0xffffe00000027812 */ /* 0x000fe400078ec0ff */
[----:B------:R-:W-:-:S02]  /*0110*/  SHF.R.S32.HI R7, RZ, 0xd, R0 ;  /* 0x0000000dff077819 */ /* 0x000fc40000011400 */
[----:B------:R-:W-:Y:S02]  /*0120*/  IADD3 R2, PT, PT, R3, -R2, RZ ;  /* 0x8000000203027210 */ /* 0x000fe40007ffe0ff */
[----:B------:R-:W-:Y:S02]  /*0130*/  IADD3 R5, PT, PT, R4, UR5, RZ ;  /* 0x0000000504057c10 */ /* 0x000fe4000fffe0ff */
[----:B------:R-:W-:Y:S02]  /*0140*/  I2FP.F32.S32 R7, R7 ;  /* 0x0000000700077245 */ /* 0x000fe40000201400 */
[----:B------:R-:W-:-:S07]  /*0150*/  I2FP.F32.S32 R8, R2 ;  /* 0x0000000200087245 */ /* 0x000fce0000201400 */
.L_x_80:
[----:B------:R-:W-:Y:S01]  /*0160*/  SHF.L.U32 R10, R4, 0x2, RZ ;  /* 0x00000002040a7819 */ /* 0x000fe200000006ff */
[----:B------:R-:W-:Y:S01]  /*0170*/  BSSY.RECONVERGENT B1, `(.L_x_69) ;  /* 0x000004b000017945 */ /* 0x000fe20003800200 */
[----:B------:R-:W-:Y:S01]  /*0180*/  HFMA2 R2, -RZ, RZ, 1.875, 0 ;  /* 0x3f800000ff027431 */ /* 0x000fe200000001ff */
[----:B------:R-:W-:Y:S01]  /*0190*/  MOV R11, 0x3f800000 ;  /* 0x3f800000000b7802 */ /* 0x000fe20000000f00 */
[----:B------:R-:W0:Y:S08]  /*01a0*/  LDC R9, c[0x3][R10] ;  /* 0x00c000000a097b82 */ /* 0x000e300000000800 */
        /* <DEDUP_REMOVED lines=71> */
.L_x_70:
[----:B------:R-:W-:Y:S05]  /*0620*/  BSYNC.RECONVERGENT B1 ;  /* 0x0000000000017941 */ /* 0x000fea0003800200 */
.L_x_69:
        /* <DEDUP_REMOVED lines=14> */
[----:B------:R-:W-:-:S05]  /*0710*/  IADD3 R9, PT, PT, R9, -R2, RZ ;  /* 0x8000000209097210 */ /* 0x000fca0007ffe0ff */
[C---:B------:R-:W-:Y:S01]  /*0720*/  FADD R12, R9.reuse, 1 ;  /* 0x3f800000090c7421 */ /* 0x040fe20000000000 */
[----:B------:R-:W-:Y:S01]  /*0730*/  FADD R15, R9, -1 ;  /* 0xbf800000090f7421 */ /* 0x000fe20000000000 */
[----:B------:R-:W-:-:S03]  /*0740*/  I2FP.F32.S32 R9, R2 ;  /* 0x0000000200097245 */ /* 0x000fc60000201400 */
        /* <DEDUP_REMOVED lines=49> */
.L_x_72:
[----:B------:R-:W-:Y:S05]  /*0a60*/  BSYNC.RECONVERGENT B1 ;  /* 0x0000000000017941 */ /* 0x000fea0003800200 */
.L_x_71:
[----:B------:R-:W-:Y:S01]  /*0a70*/  FADD R11, R2, R11 ;  /* 0x0000000b020b7221 */ /* 0x000fe20000000000 */
[----:B------:R-:W-:Y:S03]  /*0a80*/  BSSY.RECONVERGENT B1, `(.L_x_73) ;  /* 0x000000c000017945 */ /* 0x000fe60003800200 */
[----:B------:R0:W1:Y:S01]  /*0a90*/  MUFU.RSQ R0, R11 ;  /* 0x0000000b00007308 */ /* 0x0000620000001400 */
[----:B------:R-:W-:-:S04]  /*0aa0*/  IADD3 R2, PT, PT, R11, -0xd000000, RZ ;  /* 0xf30000000b027810 */ /* 0x000fc80007ffe0ff */
[----:B------:R-:W-:-:S13]  /*0ab0*/  ISETP.GT.U32.AND P0, PT, R2, 0x727fffff, PT ;  /* 0x727fffff0200780c */ /* 0x000fda0003f04070 */
[----:B01----:R-:W-:Y:S05]  /*0ac0*/  @!P0 BRA `(.L_x_74) ;  /* 0x00000000000c8947 */ /* 0x003fea0003800000 */
[----:B------:R-:W-:-:S07]  /*0ad0*/  MOV R13, 0xaf0 ;  /* 0x00000af0000d7802 */ /* 0x000fce0000000f00 */
[----:B------:R-:W-:Y:S05]  /*0ae0*/  CALL.REL.NOINC `($__internal_7_$__cuda_sm20_sqrt_rn_f32_slowpath) ;  /* 0x00000004005c7944 */ /* 0x000fea0003c00000 */
[----:B------:R-:W-:Y:S05]  /*0af0*/  BRA `(.L_x_75) ;  /* 0x0000000000107947 */ /* 0x000fea0003800000 */
.L_x_74:
[----:B------:R-:W-:Y:S01]  /*0b00*/  FMUL.FTZ R2, R11, R0 ;  /* 0x000000000b027220 */ /* 0x000fe20000410000 */
[----:B------:R-:W-:-:S03]  /*0b10*/  FMUL.FTZ R0, R0, 0.5 ;  /* 0x3f00000000007820 */ /* 0x000fc60000410000 */
[----:B------:R-:W-:-:S04]  /*0b20*/  FFMA R9, -R2, R2, R11 ;  /* 0x0000000202097223 */ /* 0x000fc8000000010b */
[----:B------:R-:W-:-:S07]  /*0b30*/  FFMA R2, R9, R0, R2 ;  /* 0x0000000009027223 */ /* 0x000fce0000000002 */
.L_x_75:
[----:B------:R-:W-:Y:S05]  /*0b40*/  BSYNC.RECONVERGENT B1 ;  /* 0x0000000000017941 */ /* 0x000fea0003800200 */
.L_x_73:
[----:B------:R-:W-:Y:S02]  /*0b50*/  FSETP.NEU.AND P0, PT, R2, RZ, PT ;  /* 0x000000ff0200720b */ /* 0x000fe40003f0d000 */
[----:B------:R-:W-:-:S11]  /*0b60*/  MOV R0, 0x7f800000 ;  /* 0x7f80000000007802 */ /* 0x000fd60000000f00 */
[----:B------:R-:W-:Y:S05]  /*0b70*/  @!P0 BRA `(.L_x_76) ;  /* 0x00000000004c8947 */ /* 0x000fea0003800000 */
[----:B------:R-:W-:Y:S01]  /*0b80*/  IADD3 R0, PT, PT, R2, 0x1800000, RZ ;  /* 0x0180000002007810 */ /* 0x000fe20007ffe0ff */
[----:B------:R-:W-:Y:S03]  /*0b90*/  BSSY.RECONVERGENT B1, `(.L_x_77) ;  /* 0x000000c000017945 */ /* 0x000fe60003800200 */
[----:B------:R-:W-:-:S04]  /*0ba0*/  LOP3.LUT R0, R0, 0x7f800000, RZ, 0xc0, !PT ;  /* 0x7f80000000007812 */ /* 0x000fc800078ec0ff */
[----:B------:R-:W-:-:S13]  /*0bb0*/  ISETP.GT.U32.AND P0, PT, R0, 0x1ffffff, PT ;  /* 0x01ffffff0000780c */ /* 0x000fda0003f04070 */
[----:B------:R-:W-:Y:S05]  /*0bc0*/  @P0 BRA `(.L_x_78) ;  /* 0x0000000000100947 */ /* 0x000fea0003800000 */
[----:B------:R-:W-:Y:S02]  /*0bd0*/  MOV R0, R2 ;  /* 0x0000000200007202 */ /* 0x000fe40000000f00 */
[----:B------:R-:W-:-:S07]  /*0be0*/  MOV R10, 0xc00 ;  /* 0x00000c00000a7802 */ /* 0x000fce0000000f00 */
[----:B------:R-:W-:Y:S05]  /*0bf0*/  CALL.REL.NOINC `($__internal_6_$__cuda_sm20_rcp_rn_f32_slowpath) ;  /* 0x0000000000487944 */ /* 0x000fea0003c00000 */
[----:B------:R-:W-:Y:S05]  /*0c00*/  BRA `(.L_x_79) ;  /* 0x0000000000107947 */ /* 0x000fea0003800000 */
.L_x_78:
[----:B------:R-:W0:Y:S02]  /*0c10*/  MUFU.RCP R9, R2 ;  /* 0x0000000200097308 */ /* 0x000e240000001000 */
[----:B0-----:R-:W-:-:S04]  /*0c20*/  FFMA R0, R9, R2, -1 ;  /* 0xbf80000009007423 */ /* 0x001fc80000000002 */
[----:B------:R-:W-:-:S04]  /*0c30*/  FADD.FTZ R0, -R0, -RZ ;  /* 0x800000ff00007221 */ /* 0x000fc80000010100 */
[----:B------:R-:W-:-:S07]  /*0c40*/  FFMA R9, R9, R0, R9 ;  /* 0x0000000009097223 */ /* 0x000fce0000000009 */
.L_x_79:
[----:B------:R-:W-:Y:S05]  /*0c50*/  BSYNC.RECONVERGENT B1 ;  /* 0x0000000000017941 */ /* 0x000fea0003800200 */
.L_x_77:
[----:B------:R-:W-:Y:S01]  /*0c60*/  IADD3 R4, PT, PT, R4, 0x1, RZ ;  /* 0x0000000104047810 */ /* 0x000fe20007ffe0ff */
[----:B------:R-:W-:-:S03]  /*0c70*/  FADD R6, R9, R6 ;  /* 0x0000000609067221 */ /* 0x000fc60000000000 */
[----:B------:R-:W-:-:S13]  /*0c80*/  ISETP.GE.AND P0, PT, R4, R5, PT ;  /* 0x000000050400720c */ /* 0x000fda0003f06270 */
[----:B------:R-:W-:Y:S05]  /*0c90*/  @!P0 BRA `(.L_x_80) ;  /* 0xfffffff400308947 */ /* 0x000fea000383ffff */
[----:B------:R-:W-:-:S07]  /*0ca0*/  MOV R0, R6 ;  /* 0x0000000600007202 */ /* 0x000fce0000000f00 */
.L_x_76:
[----:B------:R-:W-:Y:S05]  /*0cb0*/  BSYNC.RECONVERGENT B0 ;  /* 0x0000000000007941 */ /* 0x000fea0003800200 */
.L_x_68:
[----:B------:R-:W0:Y:S02]  /*0cc0*/  LDC.64 R4, c[0x0][0x380] ;  /* 0x0000e000ff047b82 */ /* 0x000e240000000a00 */
[----:B0-----:R-:W-:-:S05]  /*0cd0*/  IMAD.WIDE R2, R3, 0x4, R4 ;  /* 0x0000000403027825 */ /* 0x001fca00078e0204 */
[----:B------:R-:W2:Y:S02]  /*0ce0*/  LDG.E R5, desc[UR6][R2.64] ;  /* 0x0000000602057981 */ /* 0x000ea4000c1e1900 */
[----:B--2---:R-:W-:-:S05]  /*0cf0*/  FADD R5, R5, R0 ;  /* 0x0000000005057221 */ /* 0x004fca0000000000 */
[----:B------:R-:W-:Y:S01]  /*0d00*/  STG.E desc[UR6][R2.64], R5 ;  /* 0x0000000502007986 */ /* 0x000fe2000c101906 */
[----:B------:R-:W-:Y:S05]  /*0d10*/  EXIT ;  /* 0x000000000000794d */ /* 0x000fea0003800000 */
        .weak           $__internal_6_$__cuda_sm20_rcp_rn_f32_slowpath
        .type           $__internal_6_$__cuda_sm20_rcp_rn_f32_slowpath,@function
        .size           $__internal_6_$__cuda_sm20_rcp_rn_f32_slowpath,($__internal_7_$__cuda_sm20_sqrt_rn_f32_slowpath - $__internal_6_$__cuda_sm20_rcp_rn_f32_slowpath)
$__internal_6_$__cuda_sm20_rcp_rn_f32_slowpath:
        /* <DEDUP_REMOVED lines=15> */
.L_x_82:
        /* <DEDUP_REMOVED lines=33> */
.L_x_84:
[----:B------:R0:W1:Y:S02]  /*1020*/  MUFU.RCP R9, R0 ;  /* 0x0000000000097308 */ /* 0x0000640000001000 */
.L_x_83:
[----:B------:R-:W-:Y:S05]  /*1030*/  BSYNC.RECONVERGENT B2 ;  /* 0x0000000000027941 */ /* 0x000fea0003800200 */
.L_x_81:
[----:B------:R-:W-:-:S04]  /*1040*/  MOV R11, 0x0 ;  /* 0x00000000000b7802 */ /* 0x000fc80000000f00 */
[----:B01----:R-:W-:Y:S05]  /*1050*/  RET.REL.NODEC R10 `(_Z18update_Qs_by_chunkPfii) ;  /* 0xffffffec0ae87950 */ /* 0x003fea0003c3ffff */
        .weak           $__internal_7_$__cuda_sm20_sqrt_rn_f32_slowpath
        .type           $__internal_7_$__cuda_sm20_sqrt_rn_f32_slowpath,@function
        .size           $__internal_7_$__cuda_sm20_sqrt_rn_f32_slowpath,(.L_x_113 - $__internal_7_$__cuda_sm20_sqrt_rn_f32_slowpath)
$__internal_7_$__cuda_sm20_sqrt_rn_f32_slowpath:
        /* <DEDUP_REMOVED lines=20> */
.L_x_85:
[----:B------:R-:W-:Y:S01]  /*11a0*/  HFMA2 R11, -RZ, RZ, 0, 0 ;  /* 0x00000000ff0b7431 */ /* 0x000fe200000001ff */
[----:B------:R-:W-:-:S04]  /*11b0*/  MOV R10, R13 ;  /* 0x0000000d000a7202 */ /* 0x000fc80000000f00 */
[----:B------:R-:W-:Y:S05]  /*11c0*/  RET.REL.NODEC R10 `(_Z18update_Qs_by_chunkPfii) ;  /* 0xffffffec0a8c7950 */ /* 0x000fea0003c3ffff */
.L_x_86:
        /* <DEDUP_REMOVED lines=11> */
.L_x_113:


//--------------------- .text._Z6set_QsPf         --------------------------
	.section	.text._Z6set_QsPf,"ax",@progbits
	.align	128
        .global         _Z6set_QsPf
        .type           _Z6set_QsPf,@function
        .size           _Z6set_QsPf,(.L_x_115 - _Z6set_QsPf)
        .other          _Z6set_QsPf,@"STO_CUDA_ENTRY STV_DEFAULT"
_Z6set_QsPf:
.text._Z6set_QsPf:
[----:B------:R-:W-:Y:S01]  /*0000*/  LDC R1, c[0x0][0x37c] ;  /* 0x0000df00ff017b82 */ /* 0x000fe20000000800 */
[----:B------:R-:W0:Y:S01]  /*0010*/  S2R R3, SR_TID.X ;  /* 0x0000000000037919 */ /* 0x000e220000002100 */
[----:B------:R-:W0:Y:S01]  /*0020*/  LDCU UR4, c[0x0][0x360] ;  /* 0x00006c00ff0477ac */ /* 0x000e220008000800 */
[----:B------:R-:W-:Y:S01]  /*0030*/  HFMA2 R4, -RZ, RZ, 0, 0 ;  /* 0x00000000ff047431 */ /* 0x000fe200000001ff */
[----:B------:R-:W-:Y:S01]  /*0040*/  BSSY.RECONVERGENT B0, `(.L_x_87) ;  /* 0x00000c1000007945 */ /* 0x000fe20003800200 */
[----:B------:R-:W0:Y:S01]  /*0050*/  S2R R0, SR_CTAID.X ;  /* 0x0000000000007919 */ /* 0x000e220000002500 */
[----:B------:R-:W-:Y:S01]  /*0060*/  MOV R10, RZ ;  /* 0x000000ff000a7202 */ /* 0x000fe20000000f00 */
        /* <DEDUP_REMOVED lines=8> */
[----:B0-----:R-:W-:-:S07]  /*00f0*/  I2FP.F32.S32 R6, R2 ;  /* 0x0000000200067245 */ /* 0x001fce0000201400 */
.L_x_99:
        /* <DEDUP_REMOVED lines=76> */
.L_x_89:
[----:B------:R-:W-:Y:S05]  /*05c0*/  BSYNC.RECONVERGENT B1 ;  /* 0x0000000000017941 */ /* 0x000fea0003800200 */
.L_x_88:
        /* <DEDUP_REMOVED lines=67> */
.L_x_91:
[----:B------:R-:W-:Y:S05]  /*0a00*/  BSYNC.RECONVERGENT B1 ;  /* 0x0000000000017941 */ /* 0x000fea0003800200 */
.L_x_90:
[----:B------:R-:W-:Y:S01]  /*0a10*/  FADD R9, R2, R9 ;  /* 0x0000000902097221 */ /* 0x000fe20000000000 */
[----:B------:R-:W-:Y:S03]  /*0a20*/  BSSY.RECONVERGENT B1, `(.L_x_92) ;  /* 0x000000d000017945 */ /* 0x000fe60003800200 */
[----:B------:R0:W1:Y:S01]  /*0a30*/  MUFU.RSQ R2, R9 ;  /* 0x0000000900027308 */ /* 0x0000620000001400 */
[----:B------:R-:W-:-:S04]  /*0a40*/  IADD3 R0, PT, PT, R9, -0xd000000, RZ ;  /* 0xf300000009007810 */ /* 0x000fc80007ffe0ff */
[----:B------:R-:W-:-:S13]  /*0a50*/  ISETP.GT.U32.AND P0, PT, R0, 0x727fffff, PT ;  /* 0x727fffff0000780c */ /* 0x000fda0003f04070 */
[----:B01----:R-:W-:Y:S05]  /*0a60*/  @!P0 BRA `(.L_x_93) ;  /* 0x0000000000108947 */ /* 0x003fea0003800000 */
[----:B------:R-:W-:-:S07]  /*0a70*/  MOV R12, 0xa90 ;  /* 0x00000a90000c7802 */ /* 0x000fce0000000f00 */
[----:B------:R-:W-:Y:S05]  /*0a80*/  CALL.REL.NOINC `($__internal_9_$__cuda_sm20_sqrt_rn_f32_slowpath) ;  /* 0x0000000400547944 */ /* 0x000fea0003c00000 */
[----:B------:R-:W-:Y:S01]  /*0a90*/  MOV R0, R2 ;  /* 0x0000000200007202 */ /* 0x000fe20000000f00 */
[----:B------:R-:W-:Y:S06]  /*0aa0*/  BRA `(.L_x_94) ;  /* 0x0000000000107947 */ /* 0x000fec0003800000 */
.L_x_93:
[----:B------:R-:W-:Y:S01]  /*0ab0*/  FMUL.FTZ R0, R9, R2 ;  /* 0x0000000209007220 */ /* 0x000fe20000410000 */
[----:B------:R-:W-:-:S03]  /*0ac0*/  FMUL.FTZ R2, R2, 0.5 ;  /* 0x3f00000002027820 */ /* 0x000fc60000410000 */
[----:B------:R-:W-:-:S04]  /*0ad0*/  FFMA R7, -R0, R0, R9 ;  /* 0x0000000000077223 */ /* 0x000fc80000000109 */
[----:B------:R-:W-:-:S07]  /*0ae0*/  FFMA R0, R7, R2, R0 ;  /* 0x0000000207007223 */ /* 0x000fce0000000000 */
.L_x_94:
[----:B------:R-:W-:Y:S05]  /*0af0*/  BSYNC.RECONVERGENT B1 ;  /* 0x0000000000017941 */ /* 0x000fea0003800200 */
.L_x_92:
        /* <DEDUP_REMOVED lines=8> */
[----:B------:R-:W-:-:S07]  /*0b80*/  MOV R8, 0xba0 ;  /* 0x00000ba000087802 */ /* 0x000fce0000000f00 */
[----:B------:R-:W-:Y:S05]  /*0b90*/  CALL.REL.NOINC `($__internal_8_$__cuda_sm20_rcp_rn_f32_slowpath) ;  /* 0x0000000000407944 */ /* 0x000fea0003c00000 */
[----:B------:R-:W-:Y:S05]  /*0ba0*/  BRA `(.L_x_98) ;  /* 0x0000000000107947 */ /* 0x000fea0003800000 */
.L_x_97:
[----:B------:R-:W0:Y:S02]  /*0bb0*/  MUFU.RCP R7, R0 ;  /* 0x0000000000077308 */ /* 0x000e240000001000 */
[----:B0-----:R-:W-:-:S04]  /*0bc0*/  FFMA R2, R7, R0, -1 ;  /* 0xbf80000007027423 */ /* 0x001fc80000000000 */
[----:B------:R-:W-:-:S04]  /*0bd0*/  FADD.FTZ R2, -R2, -RZ ;  /* 0x800000ff02027221 */ /* 0x000fc80000010100 */
[----:B------:R-:W-:-:S07]  /*0be0*/  FFMA R7, R7, R2, R7 ;  /* 0x0000000207077223 */ /* 0x000fce0000000007 */
.L_x_98:
[----:B------:R-:W-:Y:S05]  /*0bf0*/  BSYNC.RECONVERGENT B1 ;  /* 0x0000000000017941 */ /* 0x000fea0003800200 */
.L_x_96:
[----:B------:R-:W-:Y:S01]  /*0c00*/  IADD3 R10, PT, PT, R10, 0x1, RZ ;  /* 0x000000010a0a7810 */ /* 0x000fe20007ffe0ff */
[----:B------:R-:W-:-:S03]  /*0c10*/  FADD R7, R7, R4 ;  /* 0x0000000407077221 */ /* 0x000fc60000000000 */
[----:B------:R-:W-:Y:S02]  /*0c20*/  ISETP.NE.AND P0, PT, R10, 0x1388, PT ;  /* 0x000013880a00780c */ /* 0x000fe40003f05270 */
[----:B------:R-:W-:-:S11]  /*0c30*/  MOV R4, R7 ;  /* 0x0000000700047202 */ /* 0x000fd60000000f00 */
[----:B------:R-:W-:Y:S05]  /*0c40*/  @P0 BRA `(.L_x_99) ;  /* 0xfffffff4002c0947 */ /* 0x000fea000383ffff */
.L_x_95:
[----:B------:R-:W-:Y:S05]  /*0c50*/  BSYNC.RECONVERGENT B0 ;  /* 0x0000000000007941 */ /* 0x000fea0003800200 */
.L_x_87:
[----:B------:R-:W0:Y:S02]  /*0c60*/  LDC.64 R4, c[0x0][0x380] ;  /* 0x0000e000ff047b82 */ /* 0x000e240000000a00 */
[----:B0-----:R-:W-:-:S05]  /*0c70*/  IMAD.WIDE R2, R3, 0x4, R4 ;  /* 0x0000000403027825 */ /* 0x001fca00078e0204 */
[----:B------:R-:W-:Y:S01]  /*0c80*/  STG.E desc[UR4][R2.64], R7 ;  /* 0x0000000702007986 */ /* 0x000fe2000c101904 */
[----:B------:R-:W-:Y:S05]  /*0c90*/  EXIT ;  /* 0x000000000000794d */ /* 0x000fea0003800000 */
        .weak           $__internal_8_$__cuda_sm20_rcp_rn_f32_slowpath
        .type           $__internal_8_$__cuda_sm20_rcp_rn_f32_slowpath,@function
        .size           $__internal_8_$__cuda_sm20_rcp_rn_f32_slowpath,($__internal_9_$__cuda_sm20_sqrt_rn_f32_slowpath - $__internal_8_$__cuda_sm20_rcp_rn_f32_slowpath)
$__internal_8_$__cuda_sm20_rcp_rn_f32_slowpath:
        /* <DEDUP_REMOVED lines=15> */
.L_x_101:
        /* <DEDUP_REMOVED lines=33> */
.L_x_103:
[----:B------:R0:W1:Y:S02]  /*0fa0*/  MUFU.RCP R7, R0 ;  /* 0x0000000000077308 */ /* 0x0000640000001000 */
.L_x_102:
[----:B------:R-:W-:Y:S05]  /*0fb0*/  BSYNC.RECONVERGENT B2 ;  /* 0x0000000000027941 */ /* 0x000fea0003800200 */
.L_x_100:
[----:B------:R-:W-:-:S04]  /*0fc0*/  MOV R9, 0x0 ;  /* 0x0000000000097802 */ /* 0x000fc80000000f00 */
[----:B01----:R-:W-:Y:S05]  /*0fd0*/  RET.REL.NODEC R8 `(_Z6set_QsPf) ;  /* 0xfffffff008087950 */ /* 0x003fea0003c3ffff */
        .weak           $__internal_9_$__cuda_sm20_sqrt_rn_f32_slowpath
        .type           $__internal_9_$__cuda_sm20_sqrt_rn_f32_slowpath,@function
        .size           $__internal_9_$__cuda_sm20_sqrt_rn_f32_slowpath,(.L_x_115 - $__internal_9_$__cuda_sm20_sqrt_rn_f32_slowpath)
$__internal_9_$__cuda_sm20_sqrt_rn_f32_slowpath:
        /* <DEDUP_REMOVED lines=20> */
.L_x_104:
[----:B------:R-:W-:Y:S01]  /*1120*/  HFMA2 R9, -RZ, RZ, 0, 0 ;  /* 0x00000000ff097431 */ /* 0x000fe200000001ff */
[----:B------:R-:W-:-:S04]  /*1130*/  MOV R8, R12 ;  /* 0x0000000c00087202 */ /* 0x000fc80000000f00 */
[----:B------:R-:W-:Y:S05]  /*1140*/  RET.REL.NODEC R8 `(_Z6set_QsPf) ;  /* 0xffffffec08ac7950 */ /* 0x000fea0003c3ffff */
.L_x_105:
        /* <DEDUP_REMOVED lines=11> */
.L_x_115:


//--------------------- .nv.shared._Z11update_Qs_riPfS_S_f --------------------------
	.section	.nv.shared._Z11update_Qs_riPfS_S_f,"aw",@nobits
	.sectionflags	@""
	.align	16
	.zero		1024


//--------------------- .nv.shared.reserved.0     --------------------------
	.section	.nv.shared.reserved.0,"aw",@nobits
	.weak		__nv_reservedSMEM_offset_0_alias
	.size		__nv_reservedSMEM_offset_0_alias, 0, 64
	.other		__nv_reservedSMEM_offset_0_alias,@"STO_CUDA_RESERVED_SHARED STV_DEFAULT"
__nv_reservedSMEM_offset_0_alias:
	.zero		0
	.zero		64


//--------------------- .nv.shared._Z9update_QsiPfS_S_ --------------------------
	.section	.nv.shared._Z9update_QsiPfS_S_,"aw",@nobits
	.sectionflags	@""
	.align	16
	.zero		1024


//--------------------- .nv.shared._Z11Q_reductionPfS_Pi --------------------------
	.section	.nv.shared._Z11Q_reductionPfS_Pi,"aw",@nobits
	.sectionflags	@""
	.align	16
	.zero		1024


//--------------------- .nv.shared._Z17partial_reductionPfPi --------------------------
	.section	.nv.shared._Z17partial_reductionPfPi,"aw",@nobits
	.sectionflags	@""
	.align	16
	.zero		1024


//--------------------- .nv.shared._Z11set_new_IoniPfS_S_S_Pi --------------------------
	.section	.nv.shared._Z11set_new_IoniPfS_S_S_Pi,"aw",@nobits
	.sectionflags	@""
	.align	16
	.zero		1024


//--------------------- .nv.shared._Z8set_Qs_rPff --------------------------
	.section	.nv.shared._Z8set_Qs_rPff,"aw",@nobits
	.sectionflags	@""
	.align	16
	.zero		1024


//--------------------- .nv.shared._Z18update_Qs_by_chunkPfii --------------------------
	.section	.nv.shared._Z18update_Qs_by_chunkPfii,"aw",@nobits
	.sectionflags	@""
	.align	16
	.zero		1024


//--------------------- .nv.shared._Z6set_QsPf    --------------------------
	.section	.nv.shared._Z6set_QsPf,"aw",@nobits
	.sectionflags	@""
	.align	16
	.zero		1024


//--------------------- .nv.constant0._Z11update_Qs_riPfS_S_f --------------------------
	.section	.nv.constant0._Z11update_Qs_riPfS_S_f,"a",@progbits
	.sectionflags	@""
	.align	4
.nv.constant0._Z11update_Qs_riPfS_S_f:
	.zero		932


//--------------------- .nv.constant0._Z9update_QsiPfS_S_ --------------------------
	.section	.nv.constant0._Z9update_QsiPfS_S_,"a",@progbits
	.sectionflags	@""
	.align	4
.nv.constant0._Z9update_QsiPfS_S_:
	.zero		928


//--------------------- .nv.constant0._Z11Q_reductionPfS_Pi --------------------------
	.section	.nv.constant0._Z11Q_reductionPfS_Pi,"a",@progbits
	.sectionflags	@""
	.align	4
.nv.constant0._Z11Q_reductionPfS_Pi:
	.zero		920


//--------------------- .nv.constant0._Z17partial_reductionPfPi --------------------------
	.section	.nv.constant0._Z17partial_reductionPfPi,"a",@progbits
	.sectionflags	@""
	.align	4
.nv.constant0._Z17partial_reductionPfPi:
	.zero		912


//--------------------- .nv.constant0._Z11set_new_IoniPfS_S_S_Pi --------------------------
	.section	.nv.constant0._Z11set_new_IoniPfS_S_S_Pi,"a",@progbits
	.sectionflags	@""
	.align	4
.nv.constant0._Z11set_new_IoniPfS_S_S_Pi:
	.zero		944


//--------------------- .nv.constant0._Z8set_Qs_rPff --------------------------
	.section	.nv.constant0._Z8set_Qs_rPff,"a",@progbits
	.sectionflags	@""
	.align	4
.nv.constant0._Z8set_Qs_rPff:
	.zero		908


//--------------------- .nv.constant0._Z18update_Qs_by_chunkPfii --------------------------
	.section	.nv.constant0._Z18update_Qs_by_chunkPfii,"a",@progbits
	.sectionflags	@""
	.align	4
.nv.constant0._Z18update_Qs_by_chunkPfii:
	.zero		912


//--------------------- .nv.constant0._Z6set_QsPf --------------------------
	.section	.nv.constant0._Z6set_QsPf,"a",@progbits
	.sectionflags	@""
	.align	4
.nv.constant0._Z6set_QsPf:
	.zero		904


//--------------------- SYMBOLS --------------------------

	.type		.nv.reservedSmem.offset0,@object
	.size		.nv.reservedSmem.offset0,0x4
	.type		.nv.reservedSmem.cap,@object
	.size		.nv.reservedSmem.cap,0x4
